// auto-generated by cutlass_sweep.gemm — config: {"arch": "sm_90", "cluster_m": 2, "cluster_n": 1, "dtype": "int8", "dtype_b": "int8", "layout": "nt", "stages": 0, "tile_k": 32, "tile_m": 64, "tile_n": 240}
#include "cutlass/cutlass.h"
#include "cutlass/gemm/collective/collective_builder.hpp"
#include "cutlass/gemm/device/gemm_universal_adapter.h"
#include "cutlass/gemm/kernel/gemm_universal.hpp"
#include "cutlass/epilogue/collective/collective_builder.hpp"

using ElemA = int8_t;
using ElemB = int8_t;
using ElemCD = int8_t;
using Acc  = int32_t;
using TileShape    = cute::Shape<cute::_64, cute::_240, cute::_32>;
using ClusterShape = cute::Shape<cute::_2, cute::_1, cute::_1>;

using CollectiveEpilogue = typename cutlass::epilogue::collective::CollectiveBuilder<
    cutlass::arch::Sm90, cutlass::arch::OpClassTensorOp,
    TileShape, ClusterShape,
    cutlass::epilogue::collective::EpilogueTileAuto,
    Acc, Acc,
    ElemCD, cutlass::layout::RowMajor, 128 / cutlass::sizeof_bits<ElemCD>::value,
    ElemCD, cutlass::layout::RowMajor, 128 / cutlass::sizeof_bits<ElemCD>::value,
    cutlass::epilogue::collective::EpilogueScheduleAuto
  >::CollectiveOp;

using CollectiveMainloop = typename cutlass::gemm::collective::CollectiveBuilder<
    cutlass::arch::Sm90, cutlass::arch::OpClassTensorOp,
    ElemA, cutlass::layout::RowMajor, 128 / cutlass::sizeof_bits<ElemA>::value,
    ElemB, cutlass::layout::ColumnMajor, 128 / cutlass::sizeof_bits<ElemB>::value,
    Acc,
    TileShape, ClusterShape,
    cutlass::gemm::collective::StageCountAutoCarveout<static_cast<int>(sizeof(typename CollectiveEpilogue::SharedStorage))>,
    cutlass::gemm::collective::KernelScheduleAuto
  >::CollectiveOp;

using GemmKernel = cutlass::gemm::kernel::GemmUniversal<
    cute::Shape<int,int,int,int>,
    CollectiveMainloop,
    CollectiveEpilogue
>;
using Gemm = cutlass::gemm::device::GemmUniversalAdapter<GemmKernel>;

// Force the device kernel symbol into the cubin without needing a host main.
auto* _anchor = &cutlass::device_kernel<GemmKernel>;


// ===== COMPILED SASS (sm_90a) =====

	.target	sm_90a

	.elftype	@"ET_EXEC"


//--------------------- .note.nv.tkinfo           --------------------------
	.section	.note.nv.tkinfo,"",@"SHT_NOTE"
	.sectionflags	@"SHF_NOTE_NV_TKINFO"
	.tkinfo
        /*0018*/ 	.word	0x00000002
        /*0030*/ 	.string	""
        /*0030*/ 	.string	"ptxas"
        /*0030*/ 	.string	"Cuda compilation tools, release 13.0, V13.0.88"
        /*0030*/ 	.string	"Build cuda_13.0.r13.0/compiler.36424714_0"
        /*0030*/ 	.string	"-arch sm_90a -m 64 "



//--------------------- .note.nv.cuinfo           --------------------------
	.section	.note.nv.cuinfo,"",@"SHT_NOTE"
	.sectionflags	@"SHF_NOTE_NV_CUINFO"
        /*0018*/ 	.short	0x0002
        /*001a*/ 	.short	0x005a
        /*001c*/ 	.short	0x0082
	.zero		2


//--------------------- .nv.info                  --------------------------
	.section	.nv.info,"",@"SHT_CUDA_INFO"
	.align	4


	//----- nvinfo : EIATTR_REGCOUNT
	.align		4
        /*0000*/ 	.byte	0x04, 0x2f
        /*0002*/ 	.short	(.L_15 - .L_14)
	.align		4
.L_14:
        /*0004*/ 	.word	index@(_ZN7cutlass13device_kernelINS_4gemm6kernel13GemmUniversalIN4cute5tupleIJiiiiEEENS1_10collective13CollectiveMmaINS1_34MainloopSm90TmaGmmaWarpSpecializedILi23ENS5_IJNS4_1CILi2EEENSA_ILi1EEESC_EEENS1_32KernelTmaWarpSpecializedPingpongEEENS5_IJNSA_ILi64EEENSA_ILi240EEENSA_ILi32EEEEEEaNS5_IJlSC_lEEEaSK_NS4_8TiledMMAINS4_8MMA_AtomIJNS4_4SM904GMMA26MMA_64x16x32_S32S8S8_SS_TNEEEENS4_6LayoutINS5_IJSC_SC_SC_EEENS5_IJNSA_ILi0EEEST_ST_EEEEENS5_IJNS4_10UnderscoreESW_SW_EEEEENS4_13SM90_TMA_LOADENS4_14ComposedLayoutINS4_7SwizzleILi1ELi4ELi3EEENS4_18smem_ptr_flag_bitsILi8EEENSR_INS5_IJNSA_ILi8EEESI_EEENS5_IJSI_SC_EEEEEEEvNS4_8identityENS4_23SM90_TMA_LOAD_MULTICASTES19_vS1A_EENS_8epilogue10collective6detail29Sm90TmaWarpSpecializedAdapterINS1E_15DefaultEpilogueIaSK_SK_NS1D_6thread17LinearCombinationIaLi1EiiLNS1I_9ScaleType4KindE0ELNS_15FloatRoundStyleE2EaEENS1_15EpilogueDefaultEEEEEvvEEEEvNT_6ParamsE)
        /*0008*/ 	.word	0x000000a8


	//----- nvinfo : EIATTR_FRAME_SIZE
	.align		4
.L_15:
        /*000c*/ 	.byte	0x04, 0x11
        /*000e*/ 	.short	(.L_17 - .L_16)
	.align		4
.L_16:
        /*0010*/ 	.word	index@(_ZN7cutlass13device_kernelINS_4gemm6kernel13GemmUniversalIN4cute5tupleIJiiiiEEENS1_10collective13CollectiveMmaINS1_34MainloopSm90TmaGmmaWarpSpecializedILi23ENS5_IJNS4_1CILi2EEENSA_ILi1EEESC_EEENS1_32KernelTmaWarpSpecializedPingpongEEENS5_IJNSA_ILi64EEENSA_ILi240EEENSA_ILi32EEEEEEaNS5_IJlSC_lEEEaSK_NS4_8TiledMMAINS4_8MMA_AtomIJNS4_4SM904GMMA26MMA_64x16x32_S32S8S8_SS_TNEEEENS4_6LayoutINS5_IJSC_SC_SC_EEENS5_IJNSA_ILi0EEEST_ST_EEEEENS5_IJNS4_10UnderscoreESW_SW_EEEEENS4_13SM90_TMA_LOADENS4_14ComposedLayoutINS4_7SwizzleILi1ELi4ELi3EEENS4_18smem_ptr_flag_bitsILi8EEENSR_INS5_IJNSA_ILi8EEESI_EEENS5_IJSI_SC_EEEEEEEvNS4_8identityENS4_23SM90_TMA_LOAD_MULTICASTES19_vS1A_EENS_8epilogue10collective6detail29Sm90TmaWarpSpecializedAdapterINS1E_15DefaultEpilogueIaSK_SK_NS1D_6thread17LinearCombinationIaLi1EiiLNS1I_9ScaleType4KindE0ELNS_15FloatRoundStyleE2EaEENS1_15EpilogueDefaultEEEEEvvEEEEvNT_6ParamsE)
        /*0014*/ 	.word	0x00000008


	//----- nvinfo : EIATTR_MIN_STACK_SIZE
	.align		4
.L_17:
        /*0018*/ 	.byte	0x04, 0x12
        /*001a*/ 	.short	(.L_19 - .L_18)
	.align		4
.L_18:
        /*001c*/ 	.word	index@(_ZN7cutlass13device_kernelINS_4gemm6kernel13GemmUniversalIN4cute5tupleIJiiiiEEENS1_10collective13CollectiveMmaINS1_34MainloopSm90TmaGmmaWarpSpecializedILi23ENS5_IJNS4_1CILi2EEENSA_ILi1EEESC_EEENS1_32KernelTmaWarpSpecializedPingpongEEENS5_IJNSA_ILi64EEENSA_ILi240EEENSA_ILi32EEEEEEaNS5_IJlSC_lEEEaSK_NS4_8TiledMMAINS4_8MMA_AtomIJNS4_4SM904GMMA26MMA_64x16x32_S32S8S8_SS_TNEEEENS4_6LayoutINS5_IJSC_SC_SC_EEENS5_IJNSA_ILi0EEEST_ST_EEEEENS5_IJNS4_10UnderscoreESW_SW_EEEEENS4_13SM90_TMA_LOADENS4_14ComposedLayoutINS4_7SwizzleILi1ELi4ELi3EEENS4_18smem_ptr_flag_bitsILi8EEENSR_INS5_IJNSA_ILi8EEESI_EEENS5_IJSI_SC_EEEEEEEvNS4_8identityENS4_23SM90_TMA_LOAD_MULTICASTES19_vS1A_EENS_8epilogue10collective6detail29Sm90TmaWarpSpecializedAdapterINS1E_15DefaultEpilogueIaSK_SK_NS1D_6thread17LinearCombinationIaLi1EiiLNS1I_9ScaleType4KindE0ELNS_15FloatRoundStyleE2EaEENS1_15EpilogueDefaultEEEEEvvEEEEvNT_6ParamsE)
        /*0020*/ 	.word	0x00000008
.L_19:


//--------------------- .nv.compat                --------------------------
	.section	.nv.compat,"",@"SHT_CUDA_COMPAT_INFO"
	.align	4
        /*0000*/ 	.byte	0x02, 0x09, 0x01, 0x00, 0x02, 0x02, 0x04, 0x00, 0x02, 0x05, 0x05, 0x00, 0x03, 0x07, 0x01, 0x01
        /*0010*/ 	.byte	0x02, 0x03, 0x01, 0x00, 0x02, 0x06, 0x01, 0x00, 0x04, 0x0b, 0x08, 0x00, 0x00, 0x00, 0x00, 0x00
        /*0020*/ 	.byte	0x00, 0x00, 0x00, 0x00


//--------------------- .nv.info._ZN7cutlass13device_kernelINS_4gemm6kernel13GemmUniversalIN4cute5tupleIJiiiiEEENS1_10collective13CollectiveMmaINS1_34MainloopSm90TmaGmmaWarpSpecializedILi23ENS5_IJNS4_1CILi2EEENSA_ILi1EEESC_EEENS1_32KernelTmaWarpSpecializedPingpongEEENS5_IJNSA_ILi64EEENSA_ILi240EEENSA_ILi32EEEEEEaNS5_IJlSC_lEEEaSK_NS4_8TiledMMAINS4_8MMA_AtomIJNS4_4SM904GMMA26MMA_64x16x32_S32S8S8_SS_TNEEEENS4_6LayoutINS5_IJSC_SC_SC_EEENS5_IJNSA_ILi0EEEST_ST_EEEEENS5_IJNS4_10UnderscoreESW_SW_EEEEENS4_13SM90_TMA_LOADENS4_14ComposedLayoutINS4_7SwizzleILi1ELi4ELi3EEENS4_18smem_ptr_flag_bitsILi8EEENSR_INS5_IJNSA_ILi8EEESI_EEENS5_IJSI_SC_EEEEEEEvNS4_8identityENS4_23SM90_TMA_LOAD_MULTICASTES19_vS1A_EENS_8epilogue10collective6detail29Sm90TmaWarpSpecializedAdapterINS1E_15DefaultEpilogueIaSK_SK_NS1D_6thread17LinearCombinationIaLi1EiiLNS1I_9ScaleType4KindE0ELNS_15FloatRoundStyleE2EaEENS1_15EpilogueDefaultEEEEEvvEEEEvNT_6ParamsE --------------------------
	.section	.nv.info._ZN7cutlass13device_kernelINS_4gemm6kernel13GemmUniversalIN4cute5tupleIJiiiiEEENS1_10collective13CollectiveMmaINS1_34MainloopSm90TmaGmmaWarpSpecializedILi23ENS5_IJNS4_1CILi2EEENSA_ILi1EEESC_EEENS1_32KernelTmaWarpSpecializedPingpongEEENS5_IJNSA_ILi64EEENSA_ILi240EEENSA_ILi32EEEEEEaNS5_IJlSC_lEEEaSK_NS4_8TiledMMAINS4_8MMA_AtomIJNS4_4SM904GMMA26MMA_64x16x32_S32S8S8_SS_TNEEEENS4_6LayoutINS5_IJSC_SC_SC_EEENS5_IJNSA_ILi0EEEST_ST_EEEEENS5_IJNS4_10UnderscoreESW_SW_EEEEENS4_13SM90_TMA_LOADENS4_14ComposedLayoutINS4_7SwizzleILi1ELi4ELi3EEENS4_18smem_ptr_flag_bitsILi8EEENSR_INS5_IJNSA_ILi8EEESI_EEENS5_IJSI_SC_EEEEEEEvNS4_8identityENS4_23SM90_TMA_LOAD_MULTICASTES19_vS1A_EENS_8epilogue10collective6detail29Sm90TmaWarpSpecializedAdapterINS1E_15DefaultEpilogueIaSK_SK_NS1D_6thread17LinearCombinationIaLi1EiiLNS1I_9ScaleType4KindE0ELNS_15FloatRoundStyleE2EaEENS1_15EpilogueDefaultEEEEEvvEEEEvNT_6ParamsE,"",@"SHT_CUDA_INFO"
	.sectionflags	@""
	.align	4


	//----- nvinfo : EIATTR_CUDA_API_VERSION
	.align		4
        /*0000*/ 	.byte	0x04, 0x37
        /*0002*/ 	.short	(.L_21 - .L_20)
.L_20:
        /*0004*/ 	.word	0x00000082


	//----- nvinfo : EIATTR_KPARAM_INFO
	.align		4
.L_21:
        /*0008*/ 	.byte	0x04, 0x17
        /*000a*/ 	.short	(.L_23 - .L_22)
.L_22:
        /*000c*/ 	.word	0x00000000
        /*0010*/ 	.short	0x0000
        /*0012*/ 	.short	0x0070
        /*0014*/ 	.byte	0x00, 0xf0, 0x01, 0x10


	//----- nvinfo : EIATTR_SPARSE_MMA_MASK
	.align		4
.L_23:
        /*0018*/ 	.byte	0x03, 0x50
        /*001a*/ 	.short	0x0000


	//----- nvinfo : EIATTR_MAXREG_COUNT
	.align		4
        /*001c*/ 	.byte	0x03, 0x1b
        /*001e*/ 	.short	0x00a8


	//----- nvinfo : EIATTR_NUM_BARRIERS
	.align		4
        /*0020*/ 	.byte	0x02, 0x4c
        /*0022*/ 	.byte	0x01
	.zero		1


	//----- nvinfo : EIATTR_EXTERNS
	.align		4
        /*0024*/ 	.byte	0x04, 0x0f
        /*0026*/ 	.short	(.L_25 - .L_24)


	//   ....[0]....
	.align		4
.L_24:
        /*0028*/ 	.word	index@(__assertfail)


	//----- nvinfo : EIATTR_ANNOTATIONS
	.align		4
.L_25:
        /*002c*/ 	.byte	0x04, 0x55
        /*002e*/ 	.short	(.L_27 - .L_26)


	//   ....[0]....
.L_26:
        /*0030*/ 	.word	0x00000001
        /*0034*/ 	.byte	0x40, 0x10, 0x00, 0x00, 0x01, 0x00, 0x00, 0x00, 0xe0, 0x16, 0x00, 0x00, 0x01, 0x00, 0x00, 0x00
        /*0044*/ 	.byte	0x80, 0x91, 0x00, 0x00, 0x01, 0x00, 0x00, 0x00, 0x90, 0x9d, 0x00, 0x00


	//----- nvinfo : EIATTR_MERCURY_ISA_VERSION
	.align		4
.L_27:
        /*0050*/ 	.byte	0x03, 0x5f
        /*0052*/ 	.short	0x0101


	//----- nvinfo : EIATTR_INT_WARP_WIDE_INSTR_OFFSETS
	.align		4
        /*0054*/ 	.byte	0x04, 0x31
        /*0056*/ 	.short	(.L_29 - .L_28)


	//   ....[0]....
.L_28:
        /*0058*/ 	.word	0x00000790


	//   ....[1]....
        /*005c*/ 	.word	0x000007d0


	//   ....[2]....
        /*0060*/ 	.word	0x00000830


	//   ....[3]....
        /*0064*/ 	.word	0x00000860


	//   ....[4]....
        /*0068*/ 	.word	0x00000970


	//   ....[5]....
        /*006c*/ 	.word	0x000009f0


	//   ....[6]....
        /*0070*/ 	.word	0x00000a00


	//   ....[7]....
        /*0074*/ 	.word	0x00000a60


	//   ....[8]....
        /*0078*/ 	.word	0x00002b10


	//----- nvinfo : EIATTR_COOP_GROUP_MASK_REGIDS
	.align		4
.L_29:
        /*007c*/ 	.byte	0x04, 0x29
        /*007e*/ 	.short	(.L_31 - .L_30)


	//   ....[0]....
.L_30:
        /*0080*/ 	.word	0xffffffff


	//   ....[1]....
        /*0084*/ 	.word	0xffffffff


	//   ....[2]....
        /*0088*/ 	.word	0xffffffff


	//   ....[3]....
        /*008c*/ 	.word	0xffffffff


	//   ....[4]....
        /*0090*/ 	.word	0xffffffff


	//   ....[5]....
        /*0094*/ 	.word	0xffffffff


	//   ....[6]....
        /*0098*/ 	.word	0xffffffff


	//----- nvinfo : EIATTR_COOP_GROUP_INSTR_OFFSETS
	.align		4
.L_31:
        /*009c*/ 	.byte	0x04, 0x28
        /*009e*/ 	.short	(.L_33 - .L_32)


	//   ....[0]....
.L_32:
        /*00a0*/ 	.word	0x00000070


	//   ....[1]....
        /*00a4*/ 	.word	0x00000080


	//   ....[2]....
        /*00a8*/ 	.word	0x00000140


	//   ....[3]....
        /*00ac*/ 	.word	0x00000560


	//   ....[4]....
        /*00b0*/ 	.word	0x000005a0


	//   ....[5]....
        /*00b4*/ 	.word	0x00000630


	//   ....[6]....
        /*00b8*/ 	.word	0x00000bf0


	//----- nvinfo : EIATTR_REG_RECONFIG
	.align		4
.L_33:
        /*00bc*/ 	.byte	0x01, 0x54
	.zero		2


	//----- nvinfo : EIATTR_SYSCALL_OFFSETS
	.align		4
        /*00c0*/ 	.byte	0x04, 0x46
        /*00c2*/ 	.short	(.L_35 - .L_34)


	//   ....[0]....
.L_34:
        /*00c4*/ 	.word	0x00001af0


	//----- nvinfo : EIATTR_MBARRIER_INSTR_OFFSETS
	.align		4
.L_35:
        /*00c8*/ 	.byte	0x04, 0x39
        /*00ca*/ 	.short	(.L_37 - .L_36)


	//   ....[0]....
.L_36:
        /*00cc*/ 	.word	0x00000260
        /*00d0*/ 	.word	0x000000ff
        /*00d4*/ 	.word	0x00000000
        /*00d8*/ 	.short	0x0100
        /*00da*/ 	.byte	0x08
	.zero		1


	//   ....[1]....
        /*00dc*/ 	.word	0x00000270
        /*00e0*/ 	.word	0x000000ff
        /*00e4*/ 	.word	0x000000b8
        /*00e8*/ 	.short	0x0100
        /*00ea*/ 	.byte	0x08
	.zero		1


	//   ....[2]....
        /*00ec*/ 	.word	0x00000280
        /*00f0*/ 	.word	0x000000ff
        /*00f4*/ 	.word	0x00000008
        /*00f8*/ 	.short	0x0100
        /*00fa*/ 	.byte	0x08
	.zero		1


	//   ....[3]....
        /*00fc*/ 	.word	0x00000290
        /*0100*/ 	.word	0x000000ff
        /*0104*/ 	.word	0x000000c0
        /*0108*/ 	.short	0x0100
        /*010a*/ 	.byte	0x08
	.zero		1


	//   ....[4]....
        /*010c*/ 	.word	0x000002a0
        /*0110*/ 	.word	0x000000ff
        /*0114*/ 	.word	0x00000010
        /*0118*/ 	.short	0x0100
        /*011a*/ 	.byte	0x08
	.zero		1


	//   ....[5]....
        /*011c*/ 	.word	0x000002b0
        /*0120*/ 	.word	0x000000ff
        /*0124*/ 	.word	0x000000c8
        /*0128*/ 	.short	0x0100
        /*012a*/ 	.byte	0x08
	.zero		1


	//   ....[6]....
        /*012c*/ 	.word	0x000002c0
        /*0130*/ 	.word	0x000000ff
        /*0134*/ 	.word	0x00000018
        /*0138*/ 	.short	0x0100
        /*013a*/ 	.byte	0x08
	.zero		1


	//   ....[7]....
        /*013c*/ 	.word	0x000002d0
        /*0140*/ 	.word	0x000000ff
        /*0144*/ 	.word	0x000000d0
        /*0148*/ 	.short	0x0100
        /*014a*/ 	.byte	0x08
	.zero		1


	//   ....[8]....
        /*014c*/ 	.word	0x000002e0
        /*0150*/ 	.word	0x000000ff
        /*0154*/ 	.word	0x00000020
        /*0158*/ 	.short	0x0100
        /*015a*/ 	.byte	0x08
	.zero		1


	//   ....[9]....
        /*015c*/ 	.word	0x000002f0
        /*0160*/ 	.word	0x000000ff
        /*0164*/ 	.word	0x000000d8
        /*0168*/ 	.short	0x0100
        /*016a*/ 	.byte	0x08
	.zero		1


	//   ....[10]....
        /*016c*/ 	.word	0x00000300
        /*0170*/ 	.word	0x000000ff
        /*0174*/ 	.word	0x00000028
        /*0178*/ 	.short	0x0100
        /*017a*/ 	.byte	0x08
	.zero		1


	//   ....[11]....
        /*017c*/ 	.word	0x00000310
        /*0180*/ 	.word	0x000000ff
        /*0184*/ 	.word	0x000000e0
        /*0188*/ 	.short	0x0100
        /*018a*/ 	.byte	0x08
	.zero		1


	//   ....[12]....
        /*018c*/ 	.word	0x00000320
        /*0190*/ 	.word	0x000000ff
        /*0194*/ 	.word	0x00000030
        /*0198*/ 	.short	0x0100
        /*019a*/ 	.byte	0x08
	.zero		1


	//   ....[13]....
        /*019c*/ 	.word	0x00000330
        /*01a0*/ 	.word	0x000000ff
        /*01a4*/ 	.word	0x000000e8
        /*01a8*/ 	.short	0x0100
        /*01aa*/ 	.byte	0x08
	.zero		1


	//   ....[14]....
        /*01ac*/ 	.word	0x00000340
        /*01b0*/ 	.word	0x000000ff
        /*01b4*/ 	.word	0x00000038
        /*01b8*/ 	.short	0x0100
        /*01ba*/ 	.byte	0x08
	.zero		1


	//   ....[15]....
        /*01bc*/ 	.word	0x00000350
        /*01c0*/ 	.word	0x000000ff
        /*01c4*/ 	.word	0x000000f0
        /*01c8*/ 	.short	0x0100
        /*01ca*/ 	.byte	0x08
	.zero		1


	//   ....[16]....
        /*01cc*/ 	.word	0x00000360
        /*01d0*/ 	.word	0x000000ff
        /*01d4*/ 	.word	0x00000040
        /*01d8*/ 	.short	0x0100
        /*01da*/ 	.byte	0x08
	.zero		1


	//   ....[17]....
        /*01dc*/ 	.word	0x00000370
        /*01e0*/ 	.word	0x000000ff
        /*01e4*/ 	.word	0x000000f8
        /*01e8*/ 	.short	0x0100
        /*01ea*/ 	.byte	0x08
	.zero		1


	//   ....[18]....
        /*01ec*/ 	.word	0x00000380
        /*01f0*/ 	.word	0x000000ff
        /*01f4*/ 	.word	0x00000048
        /*01f8*/ 	.short	0x0100
        /*01fa*/ 	.byte	0x08
	.zero		1


	//   ....[19]....
        /*01fc*/ 	.word	0x00000390
        /*0200*/ 	.word	0x000000ff
        /*0204*/ 	.word	0x00000100
        /*0208*/ 	.short	0x0100
        /*020a*/ 	.byte	0x08
	.zero		1


	//   ....[20]....
        /*020c*/ 	.word	0x000003a0
        /*0210*/ 	.word	0x000000ff
        /*0214*/ 	.word	0x00000050
        /*0218*/ 	.short	0x0100
        /*021a*/ 	.byte	0x08
	.zero		1


	//   ....[21]....
        /*021c*/ 	.word	0x000003b0
        /*0220*/ 	.word	0x000000ff
        /*0224*/ 	.word	0x00000108
        /*0228*/ 	.short	0x0100
        /*022a*/ 	.byte	0x08
	.zero		1


	//   ....[22]....
        /*022c*/ 	.word	0x000003c0
        /*0230*/ 	.word	0x000000ff
        /*0234*/ 	.word	0x00000058
        /*0238*/ 	.short	0x0100
        /*023a*/ 	.byte	0x08
	.zero		1


	//   ....[23]....
        /*023c*/ 	.word	0x000003d0
        /*0240*/ 	.word	0x000000ff
        /*0244*/ 	.word	0x00000110
        /*0248*/ 	.short	0x0100
        /*024a*/ 	.byte	0x08
	.zero		1


	//   ....[24]....
        /*024c*/ 	.word	0x000003e0
        /*0250*/ 	.word	0x000000ff
        /*0254*/ 	.word	0x00000060
        /*0258*/ 	.short	0x0100
        /*025a*/ 	.byte	0x08
	.zero		1


	//   ....[25]....
        /*025c*/ 	.word	0x000003f0
        /*0260*/ 	.word	0x000000ff
        /*0264*/ 	.word	0x00000118
        /*0268*/ 	.short	0x0100
        /*026a*/ 	.byte	0x08
	.zero		1


	//   ....[26]....
        /*026c*/ 	.word	0x00000400
        /*0270*/ 	.word	0x000000ff
        /*0274*/ 	.word	0x00000068
        /*0278*/ 	.short	0x0100
        /*027a*/ 	.byte	0x08
	.zero		1


	//   ....[27]....
        /*027c*/ 	.word	0x00000410
        /*0280*/ 	.word	0x000000ff
        /*0284*/ 	.word	0x00000120
        /*0288*/ 	.short	0x0100
        /*028a*/ 	.byte	0x08
	.zero		1


	//   ....[28]....
        /*028c*/ 	.word	0x00000420
        /*0290*/ 	.word	0x000000ff
        /*0294*/ 	.word	0x00000070
        /*0298*/ 	.short	0x0100
        /*029a*/ 	.byte	0x08
	.zero		1


	//   ....[29]....
        /*029c*/ 	.word	0x00000430
        /*02a0*/ 	.word	0x000000ff
        /*02a4*/ 	.word	0x00000128
        /*02a8*/ 	.short	0x0100
        /*02aa*/ 	.byte	0x08
	.zero		1


	//   ....[30]....
        /*02ac*/ 	.word	0x00000440
        /*02b0*/ 	.word	0x000000ff
        /*02b4*/ 	.word	0x00000078
        /*02b8*/ 	.short	0x0100
        /*02ba*/ 	.byte	0x08
	.zero		1


	//   ....[31]....
        /*02bc*/ 	.word	0x00000450
        /*02c0*/ 	.word	0x000000ff
        /*02c4*/ 	.word	0x00000130
        /*02c8*/ 	.short	0x0100
        /*02ca*/ 	.byte	0x08
	.zero		1


	//   ....[32]....
        /*02cc*/ 	.word	0x00000460
        /*02d0*/ 	.word	0x000000ff
        /*02d4*/ 	.word	0x00000080
        /*02d8*/ 	.short	0x0100
        /*02da*/ 	.byte	0x08
	.zero		1


	//   ....[33]....
        /*02dc*/ 	.word	0x00000470
        /*02e0*/ 	.word	0x000000ff
        /*02e4*/ 	.word	0x00000138
        /*02e8*/ 	.short	0x0100
        /*02ea*/ 	.byte	0x08
	.zero		1


	//   ....[34]....
        /*02ec*/ 	.word	0x00000480
        /*02f0*/ 	.word	0x000000ff
        /*02f4*/ 	.word	0x00000088
        /*02f8*/ 	.short	0x0100
        /*02fa*/ 	.byte	0x08
	.zero		1


	//   ....[35]....
        /*02fc*/ 	.word	0x00000490
        /*0300*/ 	.word	0x000000ff
        /*0304*/ 	.word	0x00000140
        /*0308*/ 	.short	0x0100
        /*030a*/ 	.byte	0x08
	.zero		1


	//   ....[36]....
        /*030c*/ 	.word	0x000004a0
        /*0310*/ 	.word	0x000000ff
        /*0314*/ 	.word	0x00000090
        /*0318*/ 	.short	0x0100
        /*031a*/ 	.byte	0x08
	.zero		1


	//   ....[37]....
        /*031c*/ 	.word	0x000004b0
        /*0320*/ 	.word	0x000000ff
        /*0324*/ 	.word	0x00000148
        /*0328*/ 	.short	0x0100
        /*032a*/ 	.byte	0x08
	.zero		1


	//   ....[38]....
        /*032c*/ 	.word	0x000004c0
        /*0330*/ 	.word	0x000000ff
        /*0334*/ 	.word	0x00000098
        /*0338*/ 	.short	0x0100
        /*033a*/ 	.byte	0x08
	.zero		1


	//   ....[39]....
        /*033c*/ 	.word	0x000004d0
        /*0340*/ 	.word	0x000000ff
        /*0344*/ 	.word	0x00000150
        /*0348*/ 	.short	0x0100
        /*034a*/ 	.byte	0x08
	.zero		1


	//   ....[40]....
        /*034c*/ 	.word	0x000004e0
        /*0350*/ 	.word	0x000000ff
        /*0354*/ 	.word	0x000000a0
        /*0358*/ 	.short	0x0100
        /*035a*/ 	.byte	0x08
	.zero		1


	//   ....[41]....
        /*035c*/ 	.word	0x000004f0
        /*0360*/ 	.word	0x000000ff
        /*0364*/ 	.word	0x00000158
        /*0368*/ 	.short	0x0100
        /*036a*/ 	.byte	0x08
	.zero		1


	//   ....[42]....
        /*036c*/ 	.word	0x00000500
        /*0370*/ 	.word	0x000000ff
        /*0374*/ 	.word	0x000000a8
        /*0378*/ 	.short	0x0100
        /*037a*/ 	.byte	0x08
	.zero		1


	//   ....[43]....
        /*037c*/ 	.word	0x00000510
        /*0380*/ 	.word	0x000000ff
        /*0384*/ 	.word	0x00000160
        /*0388*/ 	.short	0x0100
        /*038a*/ 	.byte	0x08
	.zero		1


	//   ....[44]....
        /*038c*/ 	.word	0x00000520
        /*0390*/ 	.word	0x000000ff
        /*0394*/ 	.word	0x000000b0
        /*0398*/ 	.short	0x0100
        /*039a*/ 	.byte	0x08
	.zero		1


	//   ....[45]....
        /*039c*/ 	.word	0x00000530
        /*03a0*/ 	.word	0x000000ff
        /*03a4*/ 	.word	0x00000168
        /*03a8*/ 	.short	0x0100
        /*03aa*/ 	.byte	0x08
	.zero		1


	//   ....[46]....
        /*03ac*/ 	.word	0x00000a90
        /*03b0*/ 	.word	0x000000ff
        /*03b4*/ 	.word	0x000001a0
        /*03b8*/ 	.short	0x0100
        /*03ba*/ 	.byte	0x08
	.zero		1


	//   ....[47]....
        /*03bc*/ 	.word	0x00000b30
        /*03c0*/ 	.word	0x000000ff
        /*03c4*/ 	.word	0x000001a8
        /*03c8*/ 	.short	0x0100
        /*03ca*/ 	.byte	0x08
	.zero		1


	//   ....[48]....
        /*03cc*/ 	.word	0x00000b70
        /*03d0*/ 	.word	0x000000ff
        /*03d4*/ 	.word	0x00000180
        /*03d8*/ 	.short	0x0100
        /*03da*/ 	.byte	0x09
	.zero		1


	//   ....[49]....
        /*03dc*/ 	.word	0x00000b80
        /*03e0*/ 	.word	0x000000ff
        /*03e4*/ 	.word	0x00000188
        /*03e8*/ 	.short	0x0100
        /*03ea*/ 	.byte	0x09
	.zero		1


	//   ....[50]....
        /*03ec*/ 	.word	0x00000b90
        /*03f0*/ 	.word	0x000000ff
        /*03f4*/ 	.word	0x00000190
        /*03f8*/ 	.short	0x0100
        /*03fa*/ 	.byte	0x09
	.zero		1


	//   ....[51]....
        /*03fc*/ 	.word	0x00000ba0
        /*0400*/ 	.word	0x000000ff
        /*0404*/ 	.word	0x00000198
        /*0408*/ 	.short	0x0100
        /*040a*/ 	.byte	0x09
	.zero		1


	//   ....[52]....
        /*040c*/ 	.word	0x000019b0
        /*0410*/ 	.word	0x000000ff
        /*0414*/ 	.word	0xfffffff8
        /*0418*/ 	.short	0x010a
        /*041a*/ 	.byte	0x2d
	.zero		1


	//   ....[53]....
        /*041c*/ 	.word	0x00001b80
        /*0420*/ 	.word	0x00000003
        /*0424*/ 	.word	0x00000000
        /*0428*/ 	.short	0x010a
        /*042a*/ 	.byte	0x3f
	.zero		1


	//   ....[54]....
        /*042c*/ 	.word	0x00001be0
        /*0430*/ 	.word	0x00000003
        /*0434*/ 	.word	0x00000000
        /*0438*/ 	.short	0x010a
        /*043a*/ 	.byte	0x3f
	.zero		1


	//   ....[55]....
        /*043c*/ 	.word	0x00002320
        /*0440*/ 	.word	0x000000ff
        /*0444*/ 	.word	0x00000000
        /*0448*/ 	.short	0x010a
        /*044a*/ 	.byte	0x07
	.zero		1


	//   ....[56]....
        /*044c*/ 	.word	0x00002360
        /*0450*/ 	.word	0x000000ff
        /*0454*/ 	.word	0x00000000
        /*0458*/ 	.short	0x010a
        /*045a*/ 	.byte	0x07
	.zero		1


	//   ....[57]....
        /*045c*/ 	.word	0x000029a0
        /*0460*/ 	.word	0x00000004
        /*0464*/ 	.word	0x00000000
        /*0468*/ 	.short	0x0101
        /*046a*/ 	.byte	0x3f
	.zero		1


	//   ....[58]....
        /*046c*/ 	.word	0x00002ab0
        /*0470*/ 	.word	0x00000003
        /*0474*/ 	.word	0x00000000
        /*0478*/ 	.short	0x0101
        /*047a*/ 	.byte	0x2b
	.zero		1


	//   ....[59]....
        /*047c*/ 	.word	0x00002bb0
        /*0480*/ 	.word	0x00000000
        /*0484*/ 	.word	0x00000000
        /*0488*/ 	.short	0x0101
        /*048a*/ 	.byte	0x3f
	.zero		1


	//   ....[60]....
        /*048c*/ 	.word	0x00002c30
        /*0490*/ 	.word	0x000000ff
        /*0494*/ 	.word	0x00000008
        /*0498*/ 	.short	0x010a
        /*049a*/ 	.byte	0x2d
	.zero		1


	//   ....[61]....
        /*049c*/ 	.word	0x000091c0
        /*04a0*/ 	.word	0x00000000
        /*04a4*/ 	.word	0x00000000
        /*04a8*/ 	.short	0x0101
        /*04aa*/ 	.byte	0x2b
	.zero		1


	//   ....[62]....
        /*04ac*/ 	.word	0x00009ae0
        /*04b0*/ 	.word	0x0000000d
        /*04b4*/ 	.word	0x000000b8
        /*04b8*/ 	.short	0x010a
        /*04ba*/ 	.byte	0x3f
	.zero		1


	//   ....[63]....
        /*04bc*/ 	.word	0x00009ec0
        /*04c0*/ 	.word	0x00000006
        /*04c4*/ 	.word	0x000001a8
        /*04c8*/ 	.short	0x0101
        /*04ca*/ 	.byte	0x3f
	.zero		1


	//   ....[64]....
        /*04cc*/ 	.word	0x0000a5f0
        /*04d0*/ 	.word	0x00000007
        /*04d4*/ 	.word	0x00000000
        /*04d8*/ 	.short	0x010a
        /*04da*/ 	.byte	0x3f
	.zero		1


	//   ....[65]....
        /*04dc*/ 	.word	0x0000a670
        /*04e0*/ 	.word	0x00000006
        /*04e4*/ 	.word	0x00000000
        /*04e8*/ 	.short	0x010a
        /*04ea*/ 	.byte	0x3f
	.zero		1


	//   ....[66]....
        /*04ec*/ 	.word	0x0000a700
        /*04f0*/ 	.word	0x00000007
        /*04f4*/ 	.word	0x00000000
        /*04f8*/ 	.short	0x010a
        /*04fa*/ 	.byte	0x3f
	.zero		1


	//   ....[67]....
        /*04fc*/ 	.word	0x0000a790
        /*0500*/ 	.word	0x00000006
        /*0504*/ 	.word	0x00000000
        /*0508*/ 	.short	0x010a
        /*050a*/ 	.byte	0x3f
	.zero		1


	//   ....[68]....
        /*050c*/ 	.word	0x0000a820
        /*0510*/ 	.word	0x00000007
        /*0514*/ 	.word	0x00000000
        /*0518*/ 	.short	0x010a
        /*051a*/ 	.byte	0x3f
	.zero		1


	//   ....[69]....
        /*051c*/ 	.word	0x0000a8b0
        /*0520*/ 	.word	0x00000006
        /*0524*/ 	.word	0x00000000
        /*0528*/ 	.short	0x010a
        /*052a*/ 	.byte	0x3f
	.zero		1


	//   ....[70]....
        /*052c*/ 	.word	0x0000a940
        /*0530*/ 	.word	0x00000007
        /*0534*/ 	.word	0x00000000
        /*0538*/ 	.short	0x010a
        /*053a*/ 	.byte	0x3f
	.zero		1


	//   ....[71]....
        /*053c*/ 	.word	0x0000a9d0
        /*0540*/ 	.word	0x00000006
        /*0544*/ 	.word	0x00000000
        /*0548*/ 	.short	0x010a
        /*054a*/ 	.byte	0x3f
	.zero		1


	//   ....[72]....
        /*054c*/ 	.word	0x0000aa60
        /*0550*/ 	.word	0x00000007
        /*0554*/ 	.word	0x00000000
        /*0558*/ 	.short	0x010a
        /*055a*/ 	.byte	0x3f
	.zero		1


	//   ....[73]....
        /*055c*/ 	.word	0x0000aaf0
        /*0560*/ 	.word	0x00000006
        /*0564*/ 	.word	0x00000000
        /*0568*/ 	.short	0x010a
        /*056a*/ 	.byte	0x3f
	.zero		1


	//   ....[74]....
        /*056c*/ 	.word	0x0000ab80
        /*0570*/ 	.word	0x00000007
        /*0574*/ 	.word	0x00000000
        /*0578*/ 	.short	0x010a
        /*057a*/ 	.byte	0x3f
	.zero		1


	//   ....[75]....
        /*057c*/ 	.word	0x0000ac10
        /*0580*/ 	.word	0x00000006
        /*0584*/ 	.word	0x00000000
        /*0588*/ 	.short	0x010a
        /*058a*/ 	.byte	0x3f
	.zero		1


	//   ....[76]....
        /*058c*/ 	.word	0x0000aca0
        /*0590*/ 	.word	0x00000007
        /*0594*/ 	.word	0x00000000
        /*0598*/ 	.short	0x010a
        /*059a*/ 	.byte	0x3f
	.zero		1


	//   ....[77]....
        /*059c*/ 	.word	0x0000ad30
        /*05a0*/ 	.word	0x00000006
        /*05a4*/ 	.word	0x00000000
        /*05a8*/ 	.short	0x010a
        /*05aa*/ 	.byte	0x3f
	.zero		1


	//   ....[78]....
        /*05ac*/ 	.word	0x0000adc0
        /*05b0*/ 	.word	0x00000007
        /*05b4*/ 	.word	0x00000000
        /*05b8*/ 	.short	0x010a
        /*05ba*/ 	.byte	0x3f
	.zero		1


	//   ....[79]....
        /*05bc*/ 	.word	0x0000ae50
        /*05c0*/ 	.word	0x00000006
        /*05c4*/ 	.word	0x00000000
        /*05c8*/ 	.short	0x010a
        /*05ca*/ 	.byte	0x3f
	.zero		1


	//   ....[80]....
        /*05cc*/ 	.word	0x0000aee0
        /*05d0*/ 	.word	0x00000007
        /*05d4*/ 	.word	0x00000000
        /*05d8*/ 	.short	0x010a
        /*05da*/ 	.byte	0x3f
	.zero		1


	//   ....[81]....
        /*05dc*/ 	.word	0x0000af70
        /*05e0*/ 	.word	0x00000006
        /*05e4*/ 	.word	0x00000000
        /*05e8*/ 	.short	0x010a
        /*05ea*/ 	.byte	0x3f
	.zero		1


	//   ....[82]....
        /*05ec*/ 	.word	0x0000b000
        /*05f0*/ 	.word	0x00000007
        /*05f4*/ 	.word	0x00000000
        /*05f8*/ 	.short	0x010a
        /*05fa*/ 	.byte	0x3f
	.zero		1


	//   ....[83]....
        /*05fc*/ 	.word	0x0000b090
        /*0600*/ 	.word	0x00000006
        /*0604*/ 	.word	0x00000000
        /*0608*/ 	.short	0x010a
        /*060a*/ 	.byte	0x3f
	.zero		1


	//   ....[84]....
        /*060c*/ 	.word	0x0000b120
        /*0610*/ 	.word	0x00000007
        /*0614*/ 	.word	0x00000000
        /*0618*/ 	.short	0x010a
        /*061a*/ 	.byte	0x3f
	.zero		1


	//   ....[85]....
        /*061c*/ 	.word	0x0000b1b0
        /*0620*/ 	.word	0x00000006
        /*0624*/ 	.word	0x00000000
        /*0628*/ 	.short	0x010a
        /*062a*/ 	.byte	0x3f
	.zero		1


	//   ....[86]....
        /*062c*/ 	.word	0x0000b240
        /*0630*/ 	.word	0x00000005
        /*0634*/ 	.word	0x00000000
        /*0638*/ 	.short	0x010a
        /*063a*/ 	.byte	0x3f
	.zero		1


	//   ....[87]....
        /*063c*/ 	.word	0x0000b2b0
        /*0640*/ 	.word	0x00000003
        /*0644*/ 	.word	0xfffffff8
        /*0648*/ 	.short	0x010a
        /*064a*/ 	.byte	0x3f
	.zero		1


	//   ....[88]....
        /*064c*/ 	.word	0x0000b300
        /*0650*/ 	.word	0x00000003
        /*0654*/ 	.word	0x00000000
        /*0658*/ 	.short	0x010a
        /*065a*/ 	.byte	0x3f
	.zero		1


	//   ....[89]....
        /*065c*/ 	.word	0x0000b360
        /*0660*/ 	.word	0x00000005
        /*0664*/ 	.word	0x00000000
        /*0668*/ 	.short	0x010a
        /*066a*/ 	.byte	0x3f
	.zero		1


	//   ....[90]....
        /*066c*/ 	.word	0x0000b3c0
        /*0670*/ 	.word	0x00000003
        /*0674*/ 	.word	0x00000008
        /*0678*/ 	.short	0x010a
        /*067a*/ 	.byte	0x3f
	.zero		1


	//   ....[91]....
        /*067c*/ 	.word	0x0000b490
        /*0680*/ 	.word	0x0000000d
        /*0684*/ 	.word	0x000000b8
        /*0688*/ 	.short	0x010a
        /*068a*/ 	.byte	0x3f
	.zero		1


	//   ....[92]....
        /*068c*/ 	.word	0x0000b560
        /*0690*/ 	.word	0x00000007
        /*0694*/ 	.word	0x00000000
        /*0698*/ 	.short	0x010a
        /*069a*/ 	.byte	0x3f
	.zero		1


	//   ....[93]....
        /*069c*/ 	.word	0x0000b5b0
        /*06a0*/ 	.word	0x00000006
        /*06a4*/ 	.word	0x00000000
        /*06a8*/ 	.short	0x010a
        /*06aa*/ 	.byte	0x3f
	.zero		1


	//   ....[94]....
        /*06ac*/ 	.word	0x0000b600
        /*06b0*/ 	.word	0x00000007
        /*06b4*/ 	.word	0x00000000
        /*06b8*/ 	.short	0x010a
        /*06ba*/ 	.byte	0x3f
	.zero		1


	//   ....[95]....
        /*06bc*/ 	.word	0x0000b650
        /*06c0*/ 	.word	0x00000006
        /*06c4*/ 	.word	0x00000000
        /*06c8*/ 	.short	0x010a
        /*06ca*/ 	.byte	0x3f
	.zero		1


	//   ....[96]....
        /*06cc*/ 	.word	0x0000b6a0
        /*06d0*/ 	.word	0x00000007
        /*06d4*/ 	.word	0x00000000
        /*06d8*/ 	.short	0x010a
        /*06da*/ 	.byte	0x3f
	.zero		1


	//   ....[97]....
        /*06dc*/ 	.word	0x0000b6f0
        /*06e0*/ 	.word	0x00000006
        /*06e4*/ 	.word	0x00000000
        /*06e8*/ 	.short	0x010a
        /*06ea*/ 	.byte	0x3f
	.zero		1


	//   ....[98]....
        /*06ec*/ 	.word	0x0000b740
        /*06f0*/ 	.word	0x00000007
        /*06f4*/ 	.word	0x00000000
        /*06f8*/ 	.short	0x010a
        /*06fa*/ 	.byte	0x3f
	.zero		1


	//   ....[99]....
        /*06fc*/ 	.word	0x0000b790
        /*0700*/ 	.word	0x00000006
        /*0704*/ 	.word	0x00000000
        /*0708*/ 	.short	0x010a
        /*070a*/ 	.byte	0x3f
	.zero		1


	//   ....[100]....
        /*070c*/ 	.word	0x0000b7e0
        /*0710*/ 	.word	0x00000007
        /*0714*/ 	.word	0x00000000
        /*0718*/ 	.short	0x010a
        /*071a*/ 	.byte	0x3f
	.zero		1


	//   ....[101]....
        /*071c*/ 	.word	0x0000b830
        /*0720*/ 	.word	0x00000006
        /*0724*/ 	.word	0x00000000
        /*0728*/ 	.short	0x010a
        /*072a*/ 	.byte	0x3f
	.zero		1


	//   ....[102]....
        /*072c*/ 	.word	0x0000b880
        /*0730*/ 	.word	0x00000007
        /*0734*/ 	.word	0x00000000
        /*0738*/ 	.short	0x010a
        /*073a*/ 	.byte	0x3f
	.zero		1


	//   ....[103]....
        /*073c*/ 	.word	0x0000b8d0
        /*0740*/ 	.word	0x00000006
        /*0744*/ 	.word	0x00000000
        /*0748*/ 	.short	0x010a
        /*074a*/ 	.byte	0x3f
	.zero		1


	//   ....[104]....
        /*074c*/ 	.word	0x0000b920
        /*0750*/ 	.word	0x00000007
        /*0754*/ 	.word	0x00000000
        /*0758*/ 	.short	0x010a
        /*075a*/ 	.byte	0x3f
	.zero		1


	//   ....[105]....
        /*075c*/ 	.word	0x0000b970
        /*0760*/ 	.word	0x00000006
        /*0764*/ 	.word	0x00000000
        /*0768*/ 	.short	0x010a
        /*076a*/ 	.byte	0x3f
	.zero		1


	//   ....[106]....
        /*076c*/ 	.word	0x0000b9c0
        /*0770*/ 	.word	0x00000007
        /*0774*/ 	.word	0x00000000
        /*0778*/ 	.short	0x010a
        /*077a*/ 	.byte	0x3f
	.zero		1


	//   ....[107]....
        /*077c*/ 	.word	0x0000ba10
        /*0780*/ 	.word	0x00000006
        /*0784*/ 	.word	0x00000000
        /*0788*/ 	.short	0x010a
        /*078a*/ 	.byte	0x3f
	.zero		1


	//   ....[108]....
        /*078c*/ 	.word	0x0000ba60
        /*0790*/ 	.word	0x00000007
        /*0794*/ 	.word	0x00000000
        /*0798*/ 	.short	0x010a
        /*079a*/ 	.byte	0x3f
	.zero		1


	//   ....[109]....
        /*079c*/ 	.word	0x0000bab0
        /*07a0*/ 	.word	0x00000006
        /*07a4*/ 	.word	0x00000000
        /*07a8*/ 	.short	0x010a
        /*07aa*/ 	.byte	0x3f
	.zero		1


	//   ....[110]....
        /*07ac*/ 	.word	0x0000bb00
        /*07b0*/ 	.word	0x00000007
        /*07b4*/ 	.word	0x00000000
        /*07b8*/ 	.short	0x010a
        /*07ba*/ 	.byte	0x3f
	.zero		1


	//   ....[111]....
        /*07bc*/ 	.word	0x0000bb50
        /*07c0*/ 	.word	0x00000006
        /*07c4*/ 	.word	0x00000000
        /*07c8*/ 	.short	0x010a
        /*07ca*/ 	.byte	0x3f
	.zero		1


	//   ....[112]....
        /*07cc*/ 	.word	0x0000bba0
        /*07d0*/ 	.word	0x00000007
        /*07d4*/ 	.word	0x00000000
        /*07d8*/ 	.short	0x010a
        /*07da*/ 	.byte	0x3f
	.zero		1


	//   ....[113]....
        /*07dc*/ 	.word	0x0000bbf0
        /*07e0*/ 	.word	0x00000006
        /*07e4*/ 	.word	0x00000000
        /*07e8*/ 	.short	0x010a
        /*07ea*/ 	.byte	0x3f
	.zero		1


	//----- nvinfo : EIATTR_NUM_MBARRIERS
	.align		4
.L_37:
        /*07ec*/ 	.byte	0x03, 0x38
        /*07ee*/ 	.short	0x0034


	//----- nvinfo : EIATTR_EXIT_INSTR_OFFSETS
	.align		4
        /*07f0*/ 	.byte	0x04, 0x1c
        /*07f2*/ 	.short	(.L_39 - .L_38)


	//   ....[0]....
.L_38:
        /*07f4*/ 	.word	0x00001670


	//   ....[1]....
        /*07f8*/ 	.word	0x000016d0


	//   ....[2]....
        /*07fc*/ 	.word	0x000097c0


	//   ....[3]....
        /*0800*/ 	.word	0x000097f0


	//   ....[4]....
        /*0804*/ 	.word	0x0000b290


	//----- nvinfo : EIATTR_MAX_THREADS
	.align		4
.L_39:
        /*0808*/ 	.byte	0x04, 0x05
        /*080a*/ 	.short	(.L_41 - .L_40)
.L_40:
        /*080c*/ 	.word	0x00000180
        /*0810*/ 	.word	0x00000001
        /*0814*/ 	.word	0x00000001


	//----- nvinfo : EIATTR_CRS_STACK_SIZE
	.align		4
.L_41:
        /*0818*/ 	.byte	0x04, 0x1e
        /*081a*/ 	.short	(.L_43 - .L_42)
.L_42:
        /*081c*/ 	.word	0x00000000


	//----- nvinfo : EIATTR_CBANK_PARAM_SIZE
	.align		4
.L_43:
        /*0820*/ 	.byte	0x03, 0x19
        /*0822*/ 	.short	0x0470


	//----- nvinfo : EIATTR_PARAM_CBANK
	.align		4
        /*0824*/ 	.byte	0x04, 0x0a
        /*0826*/ 	.short	(.L_45 - .L_44)
	.align		4
.L_44:
        /*0828*/ 	.word	index@(.nv.constant0._ZN7cutlass13device_kernelINS_4gemm6kernel13GemmUniversalIN4cute5tupleIJiiiiEEENS1_10collective13CollectiveMmaINS1_34MainloopSm90TmaGmmaWarpSpecializedILi23ENS5_IJNS4_1CILi2EEENSA_ILi1EEESC_EEENS1_32KernelTmaWarpSpecializedPingpongEEENS5_IJNSA_ILi64EEENSA_ILi240EEENSA_ILi32EEEEEEaNS5_IJlSC_lEEEaSK_NS4_8TiledMMAINS4_8MMA_AtomIJNS4_4SM904GMMA26MMA_64x16x32_S32S8S8_SS_TNEEEENS4_6LayoutINS5_IJSC_SC_SC_EEENS5_IJNSA_ILi0EEEST_ST_EEEEENS5_IJNS4_10UnderscoreESW_SW_EEEEENS4_13SM90_TMA_LOADENS4_14ComposedLayoutINS4_7SwizzleILi1ELi4ELi3EEENS4_18smem_ptr_flag_bitsILi8EEENSR_INS5_IJNSA_ILi8EEESI_EEENS5_IJSI_SC_EEEEEEEvNS4_8identityENS4_23SM90_TMA_LOAD_MULTICASTES19_vS1A_EENS_8epilogue10collective6detail29Sm90TmaWarpSpecializedAdapterINS1E_15DefaultEpilogueIaSK_SK_NS1D_6thread17LinearCombinationIaLi1EiiLNS1I_9ScaleType4KindE0ELNS_15FloatRoundStyleE2EaEENS1_15EpilogueDefaultEEEEEvvEEEEvNT_6ParamsE)
        /*082c*/ 	.short	0x0210
        /*082e*/ 	.short	0x0470


	//----- nvinfo : EIATTR_SW_WAR
	.align		4
.L_45:
        /*0830*/ 	.byte	0x04, 0x36
        /*0832*/ 	.short	(.L_47 - .L_46)
.L_46:
        /*0834*/ 	.word	0x00000008
.L_47:


//--------------------- .nv.callgraph             --------------------------
	.section	.nv.callgraph,"",@"SHT_CUDA_CALLGRAPH"
	.align	4
	.sectionentsize	8
	.align		4
        /*0000*/ 	.word	0x00000000
	.align		4
        /*0004*/ 	.word	0xffffffff
	.align		4
        /*0008*/ 	.word	index@(_ZN7cutlass13device_kernelINS_4gemm6kernel13GemmUniversalIN4cute5tupleIJiiiiEEENS1_10collective13CollectiveMmaINS1_34MainloopSm90TmaGmmaWarpSpecializedILi23ENS5_IJNS4_1CILi2EEENSA_ILi1EEESC_EEENS1_32KernelTmaWarpSpecializedPingpongEEENS5_IJNSA_ILi64EEENSA_ILi240EEENSA_ILi32EEEEEEaNS5_IJlSC_lEEEaSK_NS4_8TiledMMAINS4_8MMA_AtomIJNS4_4SM904GMMA26MMA_64x16x32_S32S8S8_SS_TNEEEENS4_6LayoutINS5_IJSC_SC_SC_EEENS5_IJNSA_ILi0EEEST_ST_EEEEENS5_IJNS4_10UnderscoreESW_SW_EEEEENS4_13SM90_TMA_LOADENS4_14ComposedLayoutINS4_7SwizzleILi1ELi4ELi3EEENS4_18smem_ptr_flag_bitsILi8EEENSR_INS5_IJNSA_ILi8EEESI_EEENS5_IJSI_SC_EEEEEEEvNS4_8identityENS4_23SM90_TMA_LOAD_MULTICASTES19_vS1A_EENS_8epilogue10collective6detail29Sm90TmaWarpSpecializedAdapterINS1E_15DefaultEpilogueIaSK_SK_NS1D_6thread17LinearCombinationIaLi1EiiLNS1I_9ScaleType4KindE0ELNS_15FloatRoundStyleE2EaEENS1_15EpilogueDefaultEEEEEvvEEEEvNT_6ParamsE)
	.align		4
        /*000c*/ 	.word	index@(__assertfail)
	.align		4
        /*0010*/ 	.word	0x00000000
	.align		4
        /*0014*/ 	.word	0xfffffffe
	.align		4
        /*0018*/ 	.word	0x00000000
	.align		4
        /*001c*/ 	.word	0xfffffffd
	.align		4
        /*0020*/ 	.word	0x00000000
	.align		4
        /*0024*/ 	.word	0xfffffffc


//--------------------- .nv.constant4             --------------------------
	.section	.nv.constant4,"a",@progbits
	.align	8
	.align		8
.nv.constant4:
        /*0000*/ 	.dword	__assertfail
	.align		8
        /*0008*/ 	.dword	__unnamed_1
	.align		8
        /*0010*/ 	.dword	_ZN39_INTERNAL_ad83adce_4_k_cu_c9a8cdeb_60054cuda3std3__45__cpo5beginE
	.align		8
        /*0018*/ 	.dword	_ZN39_INTERNAL_ad83adce_4_k_cu_c9a8cdeb_60054cuda3std3__45__cpo3endE
	.align		8
        /*0020*/ 	.dword	_ZN39_INTERNAL_ad83adce_4_k_cu_c9a8cdeb_60054cuda3std3__45__cpo6cbeginE
	.align		8
        /*0028*/ 	.dword	_ZN39_INTERNAL_ad83adce_4_k_cu_c9a8cdeb_60054cuda3std3__45__cpo4cendE
	.align		8
        /*0030*/ 	.dword	_ZN39_INTERNAL_ad83adce_4_k_cu_c9a8cdeb_60054cuda3std3__441_GLOBAL__N__ad83adce_4_k_cu_c9a8cdeb_60056ignoreE
	.align		8
        /*0038*/ 	.dword	_ZN39_INTERNAL_ad83adce_4_k_cu_c9a8cdeb_60054cuda3std3__419piecewise_constructE
	.align		8
        /*0040*/ 	.dword	_ZN39_INTERNAL_ad83adce_4_k_cu_c9a8cdeb_60054cuda3std3__48in_placeE
	.align		8
        /*0048*/ 	.dword	_ZN39_INTERNAL_ad83adce_4_k_cu_c9a8cdeb_60054cuda3std6ranges3__45__cpo4swapE
	.align		8
        /*0050*/ 	.dword	_ZN39_INTERNAL_ad83adce_4_k_cu_c9a8cdeb_60054cuda3std6ranges3__45__cpo9iter_moveE
	.align		8
        /*0058*/ 	.dword	_ZN39_INTERNAL_ad83adce_4_k_cu_c9a8cdeb_60054cute7productE
	.align		8
        /*0060*/ 	.dword	_ZN39_INTERNAL_ad83adce_4_k_cu_c9a8cdeb_60054cute1_E
	.align		8
        /*0068*/ 	.dword	$str$22
	.align		8
        /*0070*/ 	.dword	$str$23


//--------------------- .text._ZN7cutlass13device_kernelINS_4gemm6kernel13GemmUniversalIN4cute5tupleIJiiiiEEENS1_10collective13CollectiveMmaINS1_34MainloopSm90TmaGmmaWarpSpecializedILi23ENS5_IJNS4_1CILi2EEENSA_ILi1EEESC_EEENS1_32KernelTmaWarpSpecializedPingpongEEENS5_IJNSA_ILi64EEENSA_ILi240EEENSA_ILi32EEEEEEaNS5_IJlSC_lEEEaSK_NS4_8TiledMMAINS4_8MMA_AtomIJNS4_4SM904GMMA26MMA_64x16x32_S32S8S8_SS_TNEEEENS4_6LayoutINS5_IJSC_SC_SC_EEENS5_IJNSA_ILi0EEEST_ST_EEEEENS5_IJNS4_10UnderscoreESW_SW_EEEEENS4_13SM90_TMA_LOADENS4_14ComposedLayoutINS4_7SwizzleILi1ELi4ELi3EEENS4_18smem_ptr_flag_bitsILi8EEENSR_INS5_IJNSA_ILi8EEESI_EEENS5_IJSI_SC_EEEEEEEvNS4_8identityENS4_23SM90_TMA_LOAD_MULTICASTES19_vS1A_EENS_8epilogue10collective6detail29Sm90TmaWarpSpecializedAdapterINS1E_15DefaultEpilogueIaSK_SK_NS1D_6thread17LinearCombinationIaLi1EiiLNS1I_9ScaleType4KindE0ELNS_15FloatRoundStyleE2EaEENS1_15EpilogueDefaultEEEEEvvEEEEvNT_6ParamsE --------------------------
	.section	.text._ZN7cutlass13device_kernelINS_4gemm6kernel13GemmUniversalIN4cute5tupleIJiiiiEEENS1_10collective13CollectiveMmaINS1_34MainloopSm90TmaGmmaWarpSpecializedILi23ENS5_IJNS4_1CILi2EEENSA_ILi1EEESC_EEENS1_32KernelTmaWarpSpecializedPingpongEEENS5_IJNSA_ILi64EEENSA_ILi240EEENSA_ILi32EEEEEEaNS5_IJlSC_lEEEaSK_NS4_8TiledMMAINS4_8MMA_AtomIJNS4_4SM904GMMA26MMA_64x16x32_S32S8S8_SS_TNEEEENS4_6LayoutINS5_IJSC_SC_SC_EEENS5_IJNSA_ILi0EEEST_ST_EEEEENS5_IJNS4_10UnderscoreESW_SW_EEEEENS4_13SM90_TMA_LOADENS4_14ComposedLayoutINS4_7SwizzleILi1ELi4ELi3EEENS4_18smem_ptr_flag_bitsILi8EEENSR_INS5_IJNSA_ILi8EEESI_EEENS5_IJSI_SC_EEEEEEEvNS4_8identityENS4_23SM90_TMA_LOAD_MULTICASTES19_vS1A_EENS_8epilogue10collective6detail29Sm90TmaWarpSpecializedAdapterINS1E_15DefaultEpilogueIaSK_SK_NS1D_6thread17LinearCombinationIaLi1EiiLNS1I_9ScaleType4KindE0ELNS_15FloatRoundStyleE2EaEENS1_15EpilogueDefaultEEEEEvvEEEEvNT_6ParamsE,"ax",@progbits
	.align	128
.text._ZN7cutlass13device_kernelINS_4gemm6kernel13GemmUniversalIN4cute5tupleIJiiiiEEENS1_10collective13CollectiveMmaINS1_34MainloopSm90TmaGmmaWarpSpecializedILi23ENS5_IJNS4_1CILi2EEENSA_ILi1EEESC_EEENS1_32KernelTmaWarpSpecializedPingpongEEENS5_IJNSA_ILi64EEENSA_ILi240EEENSA_ILi32EEEEEEaNS5_IJlSC_lEEEaSK_NS4_8TiledMMAINS4_8MMA_AtomIJNS4_4SM904GMMA26MMA_64x16x32_S32S8S8_SS_TNEEEENS4_6LayoutINS5_IJSC_SC_SC_EEENS5_IJNSA_ILi0EEEST_ST_EEEEENS5_IJNS4_10UnderscoreESW_SW_EEEEENS4_13SM90_TMA_LOADENS4_14ComposedLayoutINS4_7SwizzleILi1ELi4ELi3EEENS4_18smem_ptr_flag_bitsILi8EEENSR_INS5_IJNSA_ILi8EEESI_EEENS5_IJSI_SC_EEEEEEEvNS4_8identityENS4_23SM90_TMA_LOAD_MULTICASTES19_vS1A_EENS_8epilogue10collective6detail29Sm90TmaWarpSpecializedAdapterINS1E_15DefaultEpilogueIaSK_SK_NS1D_6thread17LinearCombinationIaLi1EiiLNS1I_9ScaleType4KindE0ELNS_15FloatRoundStyleE2EaEENS1_15EpilogueDefaultEEEEEvvEEEEvNT_6ParamsE:
        .type           _ZN7cutlass13device_kernelINS_4gemm6kernel13GemmUniversalIN4cute5tupleIJiiiiEEENS1_10collective13CollectiveMmaINS1_34MainloopSm90TmaGmmaWarpSpecializedILi23ENS5_IJNS4_1CILi2EEENSA_ILi1EEESC_EEENS1_32KernelTmaWarpSpecializedPingpongEEENS5_IJNSA_ILi64EEENSA_ILi240EEENSA_ILi32EEEEEEaNS5_IJlSC_lEEEaSK_NS4_8TiledMMAINS4_8MMA_AtomIJNS4_4SM904GMMA26MMA_64x16x32_S32S8S8_SS_TNEEEENS4_6LayoutINS5_IJSC_SC_SC_EEENS5_IJNSA_ILi0EEEST_ST_EEEEENS5_IJNS4_10UnderscoreESW_SW_EEEEENS4_13SM90_TMA_LOADENS4_14ComposedLayoutINS4_7SwizzleILi1ELi4ELi3EEENS4_18smem_ptr_flag_bitsILi8EEENSR_INS5_IJNSA_ILi8EEESI_EEENS5_IJSI_SC_EEEEEEEvNS4_8identityENS4_23SM90_TMA_LOAD_MULTICASTES19_vS1A_EENS_8epilogue10collective6detail29Sm90TmaWarpSpecializedAdapterINS1E_15DefaultEpilogueIaSK_SK_NS1D_6thread17LinearCombinationIaLi1EiiLNS1I_9ScaleType4KindE0ELNS_15FloatRoundStyleE2EaEENS1_15EpilogueDefaultEEEEEvvEEEEvNT_6ParamsE,@function
        .size           _ZN7cutlass13device_kernelINS_4gemm6kernel13GemmUniversalIN4cute5tupleIJiiiiEEENS1_10collective13CollectiveMmaINS1_34MainloopSm90TmaGmmaWarpSpecializedILi23ENS5_IJNS4_1CILi2EEENSA_ILi1EEESC_EEENS1_32KernelTmaWarpSpecializedPingpongEEENS5_IJNSA_ILi64EEENSA_ILi240EEENSA_ILi32EEEEEEaNS5_IJlSC_lEEEaSK_NS4_8TiledMMAINS4_8MMA_AtomIJNS4_4SM904GMMA26MMA_64x16x32_S32S8S8_SS_TNEEEENS4_6LayoutINS5_IJSC_SC_SC_EEENS5_IJNSA_ILi0EEEST_ST_EEEEENS5_IJNS4_10UnderscoreESW_SW_EEEEENS4_13SM90_TMA_LOADENS4_14ComposedLayoutINS4_7SwizzleILi1ELi4ELi3EEENS4_18smem_ptr_flag_bitsILi8EEENSR_INS5_IJNSA_ILi8EEESI_EEENS5_IJSI_SC_EEEEEEEvNS4_8identityENS4_23SM90_TMA_LOAD_MULTICASTES19_vS1A_EENS_8epilogue10collective6detail29Sm90TmaWarpSpecializedAdapterINS1E_15DefaultEpilogueIaSK_SK_NS1D_6thread17LinearCombinationIaLi1EiiLNS1I_9ScaleType4KindE0ELNS_15FloatRoundStyleE2EaEENS1_15EpilogueDefaultEEEEEvvEEEEvNT_6ParamsE,(.L_x_356 - _ZN7cutlass13device_kernelINS_4gemm6kernel13GemmUniversalIN4cute5tupleIJiiiiEEENS1_10collective13CollectiveMmaINS1_34MainloopSm90TmaGmmaWarpSpecializedILi23ENS5_IJNS4_1CILi2EEENSA_ILi1EEESC_EEENS1_32KernelTmaWarpSpecializedPingpongEEENS5_IJNSA_ILi64EEENSA_ILi240EEENSA_ILi32EEEEEEaNS5_IJlSC_lEEEaSK_NS4_8TiledMMAINS4_8MMA_AtomIJNS4_4SM904GMMA26MMA_64x16x32_S32S8S8_SS_TNEEEENS4_6LayoutINS5_IJSC_SC_SC_EEENS5_IJNSA_ILi0EEEST_ST_EEEEENS5_IJNS4_10UnderscoreESW_SW_EEEEENS4_13SM90_TMA_LOADENS4_14ComposedLayoutINS4_7SwizzleILi1ELi4ELi3EEENS4_18smem_ptr_flag_bitsILi8EEENSR_INS5_IJNSA_ILi8EEESI_EEENS5_IJSI_SC_EEEEEEEvNS4_8identityENS4_23SM90_TMA_LOAD_MULTICASTES19_vS1A_EENS_8epilogue10collective6detail29Sm90TmaWarpSpecializedAdapterINS1E_15DefaultEpilogueIaSK_SK_NS1D_6thread17LinearCombinationIaLi1EiiLNS1I_9ScaleType4KindE0ELNS_15FloatRoundStyleE2EaEENS1_15EpilogueDefaultEEEEEvvEEEEvNT_6ParamsE)
        .other          _ZN7cutlass13device_kernelINS_4gemm6kernel13GemmUniversalIN4cute5tupleIJiiiiEEENS1_10collective13CollectiveMmaINS1_34MainloopSm90TmaGmmaWarpSpecializedILi23ENS5_IJNS4_1CILi2EEENSA_ILi1EEESC_EEENS1_32KernelTmaWarpSpecializedPingpongEEENS5_IJNSA_ILi64EEENSA_ILi240EEENSA_ILi32EEEEEEaNS5_IJlSC_lEEEaSK_NS4_8TiledMMAINS4_8MMA_AtomIJNS4_4SM904GMMA26MMA_64x16x32_S32S8S8_SS_TNEEEENS4_6LayoutINS5_IJSC_SC_SC_EEENS5_IJNSA_ILi0EEEST_ST_EEEEENS5_IJNS4_10UnderscoreESW_SW_EEEEENS4_13SM90_TMA_LOADENS4_14ComposedLayoutINS4_7SwizzleILi1ELi4ELi3EEENS4_18smem_ptr_flag_bitsILi8EEENSR_INS5_IJNSA_ILi8EEESI_EEENS5_IJSI_SC_EEEEEEEvNS4_8identityENS4_23SM90_TMA_LOAD_MULTICASTES19_vS1A_EENS_8epilogue10collective6detail29Sm90TmaWarpSpecializedAdapterINS1E_15DefaultEpilogueIaSK_SK_NS1D_6thread17LinearCombinationIaLi1EiiLNS1I_9ScaleType4KindE0ELNS_15FloatRoundStyleE2EaEENS1_15EpilogueDefaultEEEEEvvEEEEvNT_6ParamsE,@"STO_CUDA_ENTRY STV_DEFAULT"
_ZN7cutlass13device_kernelINS_4gemm6kernel13GemmUniversalIN4cute5tupleIJiiiiEEENS1_10collective13CollectiveMmaINS1_34MainloopSm90TmaGmmaWarpSpecializedILi23ENS5_IJNS4_1CILi2EEENSA_ILi1EEESC_EEENS1_32KernelTmaWarpSpecializedPingpongEEENS5_IJNSA_ILi64EEENSA_ILi240EEENSA_ILi32EEEEEEaNS5_IJlSC_lEEEaSK_NS4_8TiledMMAINS4_8MMA_AtomIJNS4_4SM904GMMA26MMA_64x16x32_S32S8S8_SS_TNEEEENS4_6LayoutINS5_IJSC_SC_SC_EEENS5_IJNSA_ILi0EEEST_ST_EEEEENS5_IJNS4_10UnderscoreESW_SW_EEEEENS4_13SM90_TMA_LOADENS4_14ComposedLayoutINS4_7SwizzleILi1ELi4ELi3EEENS4_18smem_ptr_flag_bitsILi8EEENSR_INS5_IJNSA_ILi8EEESI_EEENS5_IJSI_SC_EEEEEEEvNS4_8identityENS4_23SM90_TMA_LOAD_MULTICASTES19_vS1A_EENS_8epilogue10collective6detail29Sm90TmaWarpSpecializedAdapterINS1E_15DefaultEpilogueIaSK_SK_NS1D_6thread17LinearCombinationIaLi1EiiLNS1I_9ScaleType4KindE0ELNS_15FloatRoundStyleE2EaEENS1_15EpilogueDefaultEEEEEvvEEEEvNT_6ParamsE:
[----:B------:R-:W0:Y:S02]  /*0000*/  LDC R1, c[0x0][0x28] ;  /* 0x00000a00ff017b82 */ /* 0x000e240000000800 */
[----:B0-----:R-:W-:Y:S01]  /*0010*/  VIADD R1, R1, 0xfffffff8 ;  /* 0xfffffff801017836 */ /* 0x001fe20000000000 */
[----:B------:R-:W0:Y:S01]  /*0020*/  S2R R5, SR_TID.X ;  /* 0x0000000000057919 */ /* 0x000e220000002100 */
[----:B------:R-:W-:Y:S01]  /*0030*/  ELECT P0, URZ, PT ;  /* 0x00000000003f782f */ /* 0x000fe20003800000 */
[----:B------:R-:W-:Y:S01]  /*0040*/  BSSY B0, `(.L_x_0) ;  /* 0x000000f000007945 */ /* 0x000fe20003800000 */
[--C-:B0-----:R-:W-:Y:S02]  /*0050*/  SHF.R.U32.HI R0, RZ, 0x5, R5.reuse ;  /* 0x00000005ff007819 */ /* 0x101fe40000011605 */
[----:B------:R-:W-:-:S03]  /*0060*/  SHF.R.U32.HI R7, RZ, 0x7, R5 ;  /* 0x00000007ff077819 */ /* 0x000fc60000011605 */
[----:B------:R-:W0:Y:S04]  /*0070*/  SHFL.IDX PT, R2, R0, RZ, 0x1f ;  /* 0x00001fff00027589 */ /* 0x000e2800000e0000 */
[----:B------:R1:W2:Y:S01]  /*0080*/  SHFL.IDX PT, R10, R7, RZ, 0x1f ;  /* 0x00001fff070a7589 */ /* 0x0002a200000e0000 */
[----:B0-----:R-:W-:-:S13]  /*0090*/  ISETP.NE.OR P0, PT, R2, RZ, !P0 ;  /* 0x000000ff0200720c */ /* 0x001fda0004705670 */
[----:B-12---:R-:W-:Y:S05]  /*00a0*/  @P0 BRA `(.L_x_1) ;  /* 0x0000000000200947 */ /* 0x006fea0003800000 */
[----:B------:R-:W-:Y:S02]  /*00b0*/  ULDC.64 UR4, c[0x0][0x198] ;  /* 0x0000660000047ab9 */ /* 0x000fe40000000a00 */
[----:B------:R-:W-:Y:S02]  /*00c0*/  UIADD3 UR6, UP0, UR4, 0xf0, URZ ;  /* 0x000000f004067890 */ /* 0x000fe4000ff1e03f */
[----:B------:R-:W-:Y:S02]  /*00d0*/  UIADD3 UR4, UP1, UR4, 0x1f0, URZ ;  /* 0x000001f004047890 */ /* 0x000fe4000ff3e03f */
[----:B------:R-:W-:Y:S02]  /*00e0*/  UIADD3.X UR7, URZ, UR5, URZ, UP0, !UPT ;  /* 0x000000053f077290 */ /* 0x000fe400087fe43f */
[----:B------:R-:W-:-:S07]  /*00f0*/  UIADD3.X UR5, URZ, UR5, URZ, UP1, !UPT ;  /* 0x000000053f057290 */ /* 0x000fce0008ffe43f */
[----:B------:R0:W-:Y:S02]  /*0100*/  UTMACCTL.PF [UR6] ;  /* 0x00000000060079b9 */ /* 0x0001e40008040000 */
[----:B------:R0:W-:Y:S02]  /*0110*/  UTMACCTL.PF [UR4] ;  /* 0x00000000040079b9 */ /* 0x0001e40008040000 */
[----:B0-----:R-:W-:Y:S01]  /*0120*/  NOP ;  /* 0x0000000000007918 */ /* 0x001fe20000000000 */
.L_x_1:
[----:B------:R-:W-:Y:S05]  /*0130*/  BSYNC B0 ;  /* 0x0000000000007941 */ /* 0x000fea0003800000 */
.L_x_0:
[----:B------:R-:W0:Y:S02]  /*0140*/  SHFL.IDX PT, R8, R0, RZ, 0x1f ;  /* 0x00001fff00087589 */ /* 0x000e2400000e0000 */
[----:B0-----:R-:W-:-:S13]  /*0150*/  ISETP.NE.AND P0, PT, R8, RZ, PT ;  /* 0x000000ff0800720c */ /* 0x001fda0003f05270 */
[----:B------:R-:W-:Y:S05]  /*0160*/  @P0 BRA `(.L_x_2) ;  /* 0x0000000000fc0947 */ /* 0x000fea0003800000 */
[----:B------:R-:W-:Y:S01]  /*0170*/  ELECT P0, URZ, PT ;  /* 0x00000000003f782f */ /* 0x000fe20003800000 */
[----:B------:R-:W-:-:S12]  /*0180*/  BSSY B0, `(.L_x_2) ;  /* 0x000003d000007945 */ /* 0x000fd80003800000 */
[----:B------:R-:W-:Y:S05]  /*0190*/  @!P0 BRA `(.L_x_3) ;  /* 0x0000000000ec8947 */ /* 0x000fea0003800000 */
[----:B------:R-:W0:Y:S01]  /*01a0*/  S2UR UR8, SR_CgaCtaId ;  /* 0x00000000000879c3 */ /* 0x000e220000008800 */
[----:B------:R-:W-:Y:S01]  /*01b0*/  UMOV UR4, 0x400 ;  /* 0x0000040000047882 */ /* 0x000fe20000000000 */
[----:B------:R-:W-:Y:S01]  /*01c0*/  UMOV UR5, 0x1 ;  /* 0x0000000100057882 */ /* 0x000fe20000000000 */
[----:B------:R-:W-:Y:S02]  /*01d0*/  UMOV UR6, 0x2 ;  /* 0x0000000200067882 */ /* 0x000fe40000000000 */
[----:B------:R-:W-:-:S04]  /*01e0*/  UIADD3 UR6, -UR6, 0x100000, URZ ;  /* 0x0010000006067890 */ /* 0x000fc8000fffe13f */
[----:B------:R-:W-:Y:S02]  /*01f0*/  USHF.L.U32 UR7, UR6, 0xb, URZ ;  /* 0x0000000b06077899 */ /* 0x000fe4000800063f */
[----:B------:R-:W-:Y:S02]  /*0200*/  USHF.L.U32 UR6, UR6, 0x1, URZ ;  /* 0x0000000106067899 */ /* 0x000fe4000800063f */
[----:B0-----:R-:W-:Y:S02]  /*0210*/  ULEA UR8, UR8, UR4, 0x18 ;  /* 0x0000000408087291 */ /* 0x001fe4000f8ec03f */
[----:B------:R-:W-:-:S04]  /*0220*/  UIADD3 UR4, -UR5, 0x100000, URZ ;  /* 0x0010000005047890 */ /* 0x000fc8000fffe13f */
[----:B------:R-:W-:Y:S02]  /*0230*/  USHF.L.U32 UR5, UR4, 0xb, URZ ;  /* 0x0000000b04057899 */ /* 0x000fe4000800063f */
[----:B------:R-:W-:Y:S01]  /*0240*/  USHF.L.U32 UR4, UR4, 0x1, URZ ;  /* 0x0000000104047899 */ /* 0x000fe2000800063f */
[----:B------:R-:W0:Y:S11]  /*0250*/  FENCE.VIEW.ASYNC.S ;  /* 0x00000000000073c6 */ /* 0x000e360000000000 */
[----:B0-----:R0:W1:Y:S01]  /*0260*/  SYNCS.EXCH.64 URZ, [UR8], UR4 ;  /* 0x00000004083f75b2 */ /* 0x0010620008000100 */
[----:B------:R0:W2:Y:S01]  /*0270*/  SYNCS.EXCH.64 URZ, [UR8+0xb8], UR6 ;  /* 0x0000b806083f75b2 */ /* 0x0000a20008000100 */
[----:B------:R0:W3:Y:S01]  /*0280*/  SYNCS.EXCH.64 URZ, [UR8+0x8], UR4 ;  /* 0x00000804083f75b2 */ /* 0x0000e20008000100 */
[----:B------:R0:W4:Y:S01]  /*0290*/  SYNCS.EXCH.64 URZ, [UR8+0xc0], UR6 ;  /* 0x0000c006083f75b2 */ /* 0x0001220008000100 */
[----:B------:R0:W0:Y:S01]  /*02a0*/  SYNCS.EXCH.64 URZ, [UR8+0x10], UR4 ;  /* 0x00001004083f75b2 */ /* 0x0000220008000100 */
        /* <DEDUP_REMOVED lines=41> */
[----:B-1234-:R-:W-:Y:S01]  /*0540*/  NOP ;  /* 0x0000000000007918 */ /* 0x01efe20000000000 */
.L_x_3:
[----:B0-----:R-:W-:Y:S05]  /*0550*/  BSYNC B0 ;  /* 0x0000000000007941 */ /* 0x001fea0003800000 */
.L_x_2:
[----:B------:R-:W0:Y:S01]  /*0560*/  SHFL.IDX PT, R9, R0, RZ, 0x1f ;  /* 0x00001fff00097589 */ /* 0x000e2200000e0000 */
[----:B------:R-:W-:Y:S01]  /*0570*/  SHF.R.S32.HI R4, RZ, 0x1f, R5 ;  /* 0x0000001fff047819 */ /* 0x000fe20000011405 */
[----:B------:R-:W1:Y:S01]  /*0580*/  S2UR UR12, SR_CTAID.X ;  /* 0x00000000000c79c3 */ /* 0x000e620000002500 */
[----:B------:R-:W-:Y:S01]  /*0590*/  ELECT P0, URZ, PT ;  /* 0x00000000003f782f */ /* 0x000fe20003800000 */
[----:B------:R2:W3:Y:S01]  /*05a0*/  SHFL.IDX PT, R11, R0, RZ, 0x1f ;  /* 0x00001fff000b7589 */ /* 0x0004e200000e0000 */
[----:B------:R-:W-:Y:S02]  /*05b0*/  LEA.HI R4, R4, R5, RZ, 0x7 ;  /* 0x0000000504047211 */ /* 0x000fe400078f38ff */
[----:B------:R-:W-:Y:S02]  /*05c0*/  ELECT P1, URZ, PT ;  /* 0x00000000003f782f */ /* 0x000fe40003820000 */
[----:B------:R-:W-:Y:S01]  /*05d0*/  SHF.R.S32.HI R13, RZ, 0x1f, R8 ;  /* 0x0000001fff0d7819 */ /* 0x000fe20000011408 */
[----:B------:R-:W4:Y:S01]  /*05e0*/  S2R R6, SR_CTAID.Y ;  /* 0x0000000000067919 */ /* 0x000f220000002600 */
[----:B------:R-:W-:Y:S01]  /*05f0*/  LOP3.LUT R4, R4, 0xffffff80, RZ, 0xc0, !PT ;  /* 0xffffff8004047812 */ /* 0x000fe200078ec0ff */
[----:B------:R-:W5:Y:S01]  /*0600*/  LDC R14, c[0x0][0x140] ;  /* 0x00005000ff0e7b82 */ /* 0x000f620000000800 */
[----:B------:R-:W-:Y:S01]  /*0610*/  ULDC UR4, c[0x0][0x150] ;  /* 0x0000540000047ab9 */ /* 0x000fe20000000800 */
[----:B------:R-:W-:Y:S01]  /*0620*/  LEA.HI R13, R13, R8, RZ, 0x2 ;  /* 0x000000080d0d7211 */ /* 0x000fe200078f10ff */
[----:B------:R-:W4:Y:S01]  /*0630*/  SHFL.IDX PT, R16, R7, RZ, 0x1f ;  /* 0x00001fff07107589 */ /* 0x000f2200000e0000 */
[----:B------:R-:W-:Y:S01]  /*0640*/  IMAD.IADD R4, R5, 0x1, -R4 ;  /* 0x0000000105047824 */ /* 0x000fe200078e0a04 */
[----:B------:R-:W-:Y:S01]  /*0650*/  UMOV UR11, 0x80 ;  /* 0x00000080000b7882 */ /* 0x000fe20000000000 */
[----:B------:R-:W-:Y:S01]  /*0660*/  LOP3.LUT R13, R13, 0x3ffffffc, RZ, 0xc0, !PT ;  /* 0x3ffffffc0d0d7812 */ /* 0x000fe200078ec0ff */
[----:B------:R-:W-:Y:S01]  /*0670*/  NOP ;  /* 0x0000000000007918 */ /* 0x000fe20000000000 */
[----:B------:R-:W4:Y:S01]  /*0680*/  LDC R15, c[0x0][0x144] ;  /* 0x00005100ff0f7b82 */ /* 0x000f220000000800 */
[----:B------:R-:W-:Y:S01]  /*0690*/  SHF.R.S32.HI R3, RZ, 0x1f, R4 ;  /* 0x0000001fff037819 */ /* 0x000fe20000011404 */
[----:B------:R-:W-:Y:S01]  /*06a0*/  NOP ;  /* 0x0000000000007918 */ /* 0x000fe20000000000 */
[----:B------:R-:W-:Y:S01]  /*06b0*/  IMAD.IADD R8, R8, 0x1, -R13 ;  /* 0x0000000108087824 */ /* 0x000fe200078e0a0d */
[C---:B------:R-:W-:Y:S01]  /*06c0*/  ISETP.NE.AND P4, PT, R10.reuse, RZ, PT ;  /* 0x000000ff0a00720c */ /* 0x040fe20003f85270 */
[----:B------:R-:W-:Y:S01]  /*06d0*/  VIADD R33, R10, 0xffffffff ;  /* 0xffffffff0a217836 */ /* 0x000fe20000000000 */
[----:B0-----:R-:W-:Y:S01]  /*06e0*/  ISETP.NE.OR P0, PT, R9, RZ, !P0 ;  /* 0x000000ff0900720c */ /* 0x001fe20004705670 */
[----:B------:R-:W-:Y:S01]  /*06f0*/  IMAD.MOV.U32 R146, RZ, RZ, 0x1 ;  /* 0x00000001ff927424 */ /* 0x000fe200078e00ff */
[----:B------:R-:W-:Y:S01]  /*0700*/  LEA.HI R9, R3, R4, RZ, 0x3 ;  /* 0x0000000403097211 */ /* 0x000fe200078f18ff */
[----:B------:R-:W0:Y:S01]  /*0710*/  LDC R21, c[0x0][0x148] ;  /* 0x00005200ff157b82 */ /* 0x000e220000000800 */
[----:B-1----:R-:W-:-:S02]  /*0720*/  I2FP.F32.U32 R12, UR12 ;  /* 0x0000000c000c7c45 */ /* 0x002fc40008201000 */
[--C-:B--2---:R-:W-:Y:S02]  /*0730*/  SHF.R.S32.HI R0, RZ, 0x3, R9.reuse ;  /* 0x00000003ff007819 */ /* 0x104fe40000011409 */
[----:B------:R-:W-:Y:S01]  /*0740*/  SHF.R.S32.HI R9, RZ, 0x1f, R9 ;  /* 0x0000001fff097819 */ /* 0x000fe20000011409 */
[----:B------:R-:W-:Y:S01]  /*0750*/  FMUL R12, R12, UR4 ;  /* 0x000000040c0c7c20 */ /* 0x000fe20008400000 */
[----:B---3--:R-:W-:Y:S01]  /*0760*/  ISETP.NE.OR P1, PT, R11, RZ, !P1 ;  /* 0x000000ff0b00720c */ /* 0x008fe20004f25670 */
[----:B------:R-:W-:Y:S01]  /*0770*/  ULDC UR4, c[0x0][0x154] ;  /* 0x0000550000047ab9 */ /* 0x000fe20000000800 */
[----:B------:R-:W-:Y:S01]  /*0780*/  LEA.HI R11, R9, R0, RZ, 0x2 ;  /* 0x00000000090b7211 */ /* 0x000fe200078f10ff */
[----:B------:R-:W-:Y:S01]  /*0790*/  VOTEU.ALL UP1, P0 ;  /* 0x00000000003f7886 */ /* 0x000fe20000020000 */
[----:B------:R-:W-:Y:S01]  /*07a0*/  SHF.R.S32.HI R9, RZ, 0x1f, R2 ;  /* 0x0000001fff097819 */ /* 0x000fe20000011402 */
[----:B------:R-:W1:Y:S01]  /*07b0*/  F2I.U32.TRUNC.NTZ R12, R12 ;  /* 0x0000000c000c7305 */ /* 0x000e62000020f000 */
[----:B------:R-:W-:Y:S01]  /*07c0*/  LOP3.LUT R11, R11, 0xfffffffc, RZ, 0xc0, !PT ;  /* 0xfffffffc0b0b7812 */ /* 0x000fe200078ec0ff */
[----:B------:R-:W-:Y:S01]  /*07d0*/  VOTEU.ALL UP0, P0 ;  /* 0x00000000003f7886 */ /* 0x000fe20000000000 */
[----:B------:R-:W-:Y:S01]  /*07e0*/  LEA.HI R9, R9, R2, RZ, 0x2 ;  /* 0x0000000209097211 */ /* 0x000fe200078f10ff */
[----:B------:R-:W2:Y:S01]  /*07f0*/  @!UP1 S2UR UR7, SR_CgaCtaId ;  /* 0x00000000000799c3 */ /* 0x000ea20000008800 */
[----:B-----5:R-:W-:Y:S01]  /*0800*/  ISETP.EQ.U32.AND P2, PT, R14, 0x1, PT ;  /* 0x000000010e00780c */ /* 0x020fe20003f42070 */
[----:B------:R-:W-:Y:S01]  /*0810*/  IMAD.IADD R11, R0, 0x1, -R11 ;  /* 0x00000001000b7824 */ /* 0x000fe200078e0a0b */
[----:B------:R-:W-:Y:S01]  /*0820*/  LOP3.LUT R9, R9, 0xfffffffc, RZ, 0xc0, !PT ;  /* 0xfffffffc09097812 */ /* 0x000fe200078ec0ff */
[----:B------:R-:W-:Y:S01]  /*0830*/  VOTEU.ALL UP2, P1 ;  /* 0x00000000003f7886 */ /* 0x000fe20000840000 */
[----:B------:R-:W-:Y:S01]  /*0840*/  @!UP1 UMOV UR6, 0x400 ;  /* 0x0000040000069882 */ /* 0x000fe20000000000 */
[----:B------:R-:W-:Y:S01]  /*0850*/  IMAD R8, R8, 0x4, R11 ;  /* 0x0000000408087824 */ /* 0x000fe200078e020b */
[----:B------:R-:W-:Y:S01]  /*0860*/  VOTEU.ALL UP3, P1 ;  /* 0x00000000003f7886 */ /* 0x000fe20000860000 */
[----:B------:R-:W-:Y:S01]  /*0870*/  IMAD.IADD R14, R2, 0x1, -R9 ;  /* 0x00000001020e7824 */ /* 0x000fe200078e0a09 */
[----:B----4-:R-:W-:Y:S01]  /*0880*/  I2FP.F32.U32 R2, R6 ;  /* 0x0000000600027245 */ /* 0x010fe20000201000 */
[----:B------:R-:W3:Y:S01]  /*0890*/  @!UP2 S2UR UR10, SR_CgaCtaId ;  /* 0x00000000000aa9c3 */ /* 0x000ee20000008800 */
[----:B------:R-:W-:Y:S01]  /*08a0*/  LEA.HI R0, R8, R8, RZ, 0x1 ;  /* 0x0000000808007211 */ /* 0x000fe200078f08ff */
[----:B-1----:R-:W-:Y:S01]  /*08b0*/  IMAD.MOV R12, RZ, RZ, -R12 ;  /* 0x000000ffff0c7224 */ /* 0x002fe200078e0a0c */
[----:B------:R-:W-:Y:S01]  /*08c0*/  @!UP2 UMOV UR9, 0x400 ;  /* 0x000004000009a882 */ /* 0x000fe20000000000 */
[----:B------:R-:W-:Y:S01]  /*08d0*/  FMUL R2, R2, UR4 ;  /* 0x0000000402027c20 */ /* 0x000fe20008400000 */
[----:B------:R-:W-:Y:S01]  /*08e0*/  LOP3.LUT R9, R0, 0xfffffffe, RZ, 0xc0, !PT ;  /* 0xfffffffe00097812 */ /* 0x000fe200078ec0ff */
[----:B------:R-:W-:Y:S01]  /*08f0*/  IMAD R20, R15, R12, UR12 ;  /* 0x0000000c0f147e24 */ /* 0x000fe2000f8e020c */
[----:B------:R-:W-:Y:S01]  /*0900*/  UMOV UR4, 0x20 ;  /* 0x0000002000047882 */ /* 0x000fe20000000000 */
[----:B------:R-:W-:Y:S01]  /*0910*/  IMAD.SHL.U32 R147, R8, 0x4, RZ ;  /* 0x0000000408937824 */ /* 0x000fe200078e00ff */
[----:B------:R-:W-:-:S04]  /*0920*/  @!UP1 UIADD3 UR4, -UR4, 0x100000, URZ ;  /* 0x0010000004049890 */ /* 0x000fc8000fffe13f */
[----:B------:R-:W-:Y:S02]  /*0930*/  @!UP1 USHF.L.U32 UR5, UR4, 0xb, URZ ;  /* 0x0000000b04059899 */ /* 0x000fe4000800063f */
[----:B------:R-:W-:Y:S01]  /*0940*/  @!UP1 USHF.L.U32 UR4, UR4, 0x1, URZ ;  /* 0x0000000104049899 */ /* 0x000fe2000800063f */
[C---:B------:R-:W-:Y:S01]  /*0950*/  IMAD.IADD R9, R8.reuse, 0x1, -R9 ;  /* 0x0000000108097824 */ /* 0x040fe200078e0a09 */
[----:B------:R-:W1:Y:S01]  /*0960*/  F2I.U32.TRUNC.NTZ R2, R2 ;  /* 0x0000000200027305 */ /* 0x000e62000020f000 */
[----:B------:R-:W-:Y:S01]  /*0970*/  VOTEU.ALL UP4, P1 ;  /* 0x00000000003f7886 */ /* 0x000fe20000880000 */
[----:B------:R-:W-:Y:S01]  /*0980*/  LOP3.LUT R147, R8, 0xc, R147, 0x78, !PT ;  /* 0x0000000c08937812 */ /* 0x000fe200078e7893 */
[----:B--2---:R-:W-:Y:S01]  /*0990*/  @!UP1 ULEA UR8, UR7, UR6, 0x18 ;  /* 0x0000000607089291 */ /* 0x004fe2000f8ec03f */
[----:B------:R-:W-:Y:S01]  /*09a0*/  ISETP.NE.AND P3, PT, R9, R20, PT ;  /* 0x000000140900720c */ /* 0x000fe20003f65270 */
[----:B------:R-:W-:-:S04]  /*09b0*/  @!UP2 UIADD3 UR6, -UR11, 0x100000, URZ ;  /* 0x001000000b06a890 */ /* 0x000fc8000fffe13f */
[----:B------:R-:W-:Y:S02]  /*09c0*/  @!UP2 USHF.L.U32 UR7, UR6, 0xb, URZ ;  /* 0x0000000b0607a899 */ /* 0x000fe4000800063f */
[----:B------:R-:W-:Y:S01]  /*09d0*/  @!UP2 USHF.L.U32 UR6, UR6, 0x1, URZ ;  /* 0x000000010606a899 */ /* 0x000fe2000800063f */
[----:B------:R-:W-:Y:S01]  /*09e0*/  ISETP.GE.U32.AND P6, PT, R33, 0x2, PT ;  /* 0x000000022100780c */ /* 0x000fe20003fc6070 */
[----:B------:R-:W-:Y:S01]  /*09f0*/  VOTEU.ALL UP5, P1 ;  /* 0x00000000003f7886 */ /* 0x000fe200008a0000 */
[----:B------:R-:W-:Y:S01]  /*0a00*/  VOTEU.ALL UP1, P0 ;  /* 0x00000000003f7886 */ /* 0x000fe20000020000 */
[----:B------:R-:W-:Y:S02]  /*0a10*/  LOP3.LUT P0, RZ, R4, 0x7, RZ, 0xc0, !PT ;  /* 0x0000000704ff7812 */ /* 0x000fe4000780c0ff */
[----:B------:R-:W-:Y:S01]  /*0a20*/  R2UR UR45, R16 ;  /* 0x00000000102d72ca */ /* 0x000fe200000e0000 */
[----:B---3--:R-:W-:Y:S01]  /*0a30*/  @!UP2 ULEA UR9, UR10, UR9, 0x18 ;  /* 0x000000090a09a291 */ /* 0x008fe2000f8ec03f */
[C---:B------:R-:W-:Y:S01]  /*0a40*/  ISETP.LT.U32.AND P0, PT, R147.reuse, 0x2, !P0 ;  /* 0x000000029300780c */ /* 0x040fe20004701070 */
[----:B-1----:R-:W-:Y:S01]  /*0a50*/  IMAD.MOV R24, RZ, RZ, -R2 ;  /* 0x000000ffff187224 */ /* 0x002fe200078e0a02 */
[----:B------:R-:W-:Y:S01]  /*0a60*/  VOTEU.ALL UP2, P1 ;  /* 0x00000000003f7886 */ /* 0x000fe20000840000 */
[----:B------:R-:W-:Y:S01]  /*0a70*/  @P3 LEA.HI R0, R147, R147, RZ, 0x1 ;  /* 0x0000009393003211 */ /* 0x000fe200078f08ff */
[----:B------:R-:W1:Y:S02]  /*0a80*/  FENCE.VIEW.ASYNC.S ;  /* 0x00000000000073c6 */ /* 0x000e640000000000 */
[----:B-1----:R1:W2:Y:S01]  /*0a90*/  @!UP0 SYNCS.EXCH.64 URZ, [UR8+0x1a0], UR4 ;  /* 0x0001a004083f85b2 */ /* 0x0022a20008000100 */
[----:B------:R-:W-:Y:S01]  /*0aa0*/  ISETP.NE.AND P1, PT, R14, 0x3, PT ;  /* 0x000000030e00780c */ /* 0x000fe20003f25270 */
[----:B0-----:R-:W-:Y:S01]  /*0ab0*/  IMAD R9, R21, R24, R6 ;  /* 0x0000001815097224 */ /* 0x001fe200078e0206 */
[----:B------:R-:W-:-:S02]  /*0ac0*/  @P3 SHF.R.S32.HI R0, RZ, 0x1, R0 ;  /* 0x00000001ff003819 */ /* 0x000fc40000011400 */
[----:B------:R-:W-:Y:S02]  /*0ad0*/  ISETP.EQ.OR P1, PT, R14, RZ, !P1 ;  /* 0x000000ff0e00720c */ /* 0x000fe40004f22670 */
[----:B------:R-:W-:Y:S02]  /*0ae0*/  @P3 ISETP.NE.AND P5, PT, R0, R9, PT ;  /* 0x000000090000320c */ /* 0x000fe40003fa5270 */
[----:B------:R-:W-:Y:S02]  /*0af0*/  ISETP.EQ.AND P1, PT, R10, RZ, P1 ;  /* 0x000000ff0a00720c */ /* 0x000fe40000f22270 */
[----:B------:R-:W-:Y:S02]  /*0b00*/  SEL R9, RZ, 0x1, !P0 ;  /* 0x00000001ff097807 */ /* 0x000fe40004000000 */
[----:B------:R-:W-:Y:S02]  /*0b10*/  @P3 SEL R146, RZ, 0x1, P5 ;  /* 0x00000001ff923807 */ /* 0x000fe40002800000 */
[----:B------:R-:W-:Y:S01]  /*0b20*/  SEL R23, RZ, 0x1, !P1 ;  /* 0x00000001ff177807 */ /* 0x000fe20004800000 */
[----:B------:R1:W0:Y:S01]  /*0b30*/  @!UP1 SYNCS.EXCH.64 URZ, [UR8+0x1a8], UR4 ;  /* 0x0001a804083f95b2 */ /* 0x0002220008000100 */
[----:B------:R-:W-:Y:S01]  /*0b40*/  NOP ;  /* 0x0000000000007918 */ /* 0x000fe20000000000 */
[----:B------:R-:W-:-:S02]  /*0b50*/  LOP3.LUT R146, R146, R9, RZ, 0xc0, !PT ;  /* 0x0000000992927212 */ /* 0x000fc400078ec0ff */
[----:B------:R-:W-:Y:S01]  /*0b60*/  SEL R23, R23, 0x2, P6 ;  /* 0x0000000217177807 */ /* 0x000fe20003000000 */
[----:B------:R1:W3:Y:S01]  /*0b70*/  @!UP2 SYNCS.EXCH.64 URZ, [UR9+0x180], UR6 ;  /* 0x00018006093fa5b2 */ /* 0x0002e20008000100 */
[----:B------:R1:W4:Y:S01]  /*0b80*/  @!UP3 SYNCS.EXCH.64 URZ, [UR9+0x188], UR6 ;  /* 0x00018806093fb5b2 */ /* 0x0003220008000100 */
[----:B------:R1:W0:Y:S01]  /*0b90*/  @!UP4 SYNCS.EXCH.64 URZ, [UR9+0x190], UR6 ;  /* 0x00019006093fc5b2 */ /* 0x0002220008000100 */
[----:B------:R1:W0:Y:S01]  /*0ba0*/  @!UP5 SYNCS.EXCH.64 URZ, [UR9+0x198], UR6 ;  /* 0x00019806093fd5b2 */ /* 0x0002220008000100 */
[----:B------:R-:W-:Y:S01]  /*0bb0*/  NOP ;  /* 0x0000000000007918 */ /* 0x000fe20000000000 */
[----:B-12---:R-:W-:Y:S05]  /*0bc0*/  @!P2 BRA `(.L_x_4) ;  /* 0x000000000008a947 */ /* 0x006fea0003800000 */
[----:B0--34-:R-:W-:Y:S01]  /*0bd0*/  UCGABAR_ARV ;  /* 0x00000000000079c7 */ /* 0x019fe20008000000 */
[----:B------:R-:W-:Y:S05]  /*0be0*/  BRA `(.L_x_5) ;  /* 0x0000000000047947 */ /* 0x000fea0003800000 */
.L_x_4:
[----:B0--34-:R-:W-:Y:S01]  /*0bf0*/  NOP ;  /* 0x0000000000007918 */ /* 0x019fe20000000000 */
.L_x_5:
[----:B------:R-:W-:Y:S01]  /*0c00*/  ULDC.64 UR4, c[0x0][0x598] ;  /* 0x0001660000047ab9 */ /* 0x000fe20000000a00 */
[----:B------:R-:W-:Y:S01]  /*0c10*/  ULDC.64 UR36, c[0x0][0x208] ;  /* 0x0000820000247ab9 */ /* 0x000fe20000000a00 */
[----:B------:R-:W-:-:S04]  /*0c20*/  ISETP.NE.U32.AND P0, PT, RZ, UR4, PT ;  /* 0x00000004ff007c0c */ /* 0x000fc8000bf05070 */
[----:B------:R-:W-:-:S13]  /*0c30*/  ISETP.NE.AND.EX P0, PT, RZ, UR5, PT, P0 ;  /* 0x00000005ff007c0c */ /* 0x000fda000bf05300 */
[----:B------:R-:W-:Y:S05]  /*0c40*/  @!P0 BRA `(.L_x_6) ;  /* 0x00000000001c8947 */ /* 0x000fea0003800000 */
[----:B------:R-:W0:Y:S02]  /*0c50*/  LDC.64 R8, c[0x0][0x598] ;  /* 0x00016600ff087b82 */ /* 0x000e240000000a00 */
[----:B0-----:R-:W2:Y:S02]  /*0c60*/  LDG.E.64 R8, desc[UR36][R8.64] ;  /* 0x0000002408087981 */ /* 0x001ea4000c1e1b00 */
[----:B--2---:R-:W-:-:S04]  /*0c70*/  ISETP.NE.U32.AND P0, PT, R8, RZ, PT ;  /* 0x000000ff0800720c */ /* 0x004fc80003f05070 */
[----:B------:R-:W-:-:S13]  /*0c80*/  ISETP.NE.AND.EX P0, PT, R9, RZ, PT, P0 ;  /* 0x000000ff0900720c */ /* 0x000fda0003f05300 */
[----:B------:R-:W-:Y:S05]  /*0c90*/  @!P0 BRA `(.L_x_6) ;  /* 0x0000000000088947 */ /* 0x000fea0003800000 */
[----:B------:R0:W5:Y:S01]  /*0ca0*/  LD.E R145, desc[UR36][R8.64] ;  /* 0x0000002408917980 */ /* 0x000162000c101900 */
[----:B------:R-:W-:Y:S05]  /*0cb0*/  BRA `(.L_x_7) ;  /* 0x0000000000247947 */ /* 0x000fea0003800000 */
.L_x_6:
[----:B------:R-:W-:Y:S02]  /*0cc0*/  ULDC.64 UR4, c[0x0][0x588] ;  /* 0x0001620000047ab9 */ /* 0x000fe40000000a00 */
[----:B------:R-:W-:-:S04]  /*0cd0*/  ISETP.NE.U32.AND P0, PT, RZ, UR4, PT ;  /* 0x00000004ff007c0c */ /* 0x000fc8000bf05070 */
[----:B------:R-:W-:-:S13]  /*0ce0*/  ISETP.NE.AND.EX P0, PT, RZ, UR5, PT, P0 ;  /* 0x00000005ff007c0c */ /* 0x000fda000bf05300 */
[----:B------:R-:W-:Y:S05]  /*0cf0*/  @!P0 BRA `(.L_x_8) ;  /* 0x00000000000c8947 */ /* 0x000fea0003800000 */
[----:B------:R-:W0:Y:S02]  /*0d00*/  LDC.64 R8, c[0x0][0x588] ;  /* 0x00016200ff087b82 */ /* 0x000e240000000a00 */
[----:B0-----:R1:W5:Y:S01]  /*0d10*/  LDG.E R145, desc[UR36][R8.64] ;  /* 0x0000002408917981 */ /* 0x001362000c1e1900 */
[----:B------:R-:W-:Y:S05]  /*0d20*/  BRA `(.L_x_7) ;  /* 0x0000000000087947 */ /* 0x000fea0003800000 */
.L_x_8:
[----:B------:R-:W-:Y:S02]  /*0d30*/  ULDC UR4, c[0x0][0x580] ;  /* 0x0001600000047ab9 */ /* 0x000fe40000000800 */
[----:B------:R-:W-:-:S07]  /*0d40*/  IMAD.U32 R145, RZ, RZ, UR4 ;  /* 0x00000004ff917e24 */ /* 0x000fce000f8e00ff */
.L_x_7:
[----:B------:R-:W-:Y:S02]  /*0d50*/  ULDC.64 UR4, c[0x0][0x5a0] ;  /* 0x0001680000047ab9 */ /* 0x000fe40000000a00 */
[----:B------:R-:W-:-:S04]  /*0d60*/  ISETP.NE.U32.AND P0, PT, RZ, UR4, PT ;  /* 0x00000004ff007c0c */ /* 0x000fc8000bf05070 */
[----:B------:R-:W-:-:S13]  /*0d70*/  ISETP.NE.AND.EX P0, PT, RZ, UR5, PT, P0 ;  /* 0x00000005ff007c0c */ /* 0x000fda000bf05300 */
[----:B------:R-:W-:Y:S05]  /*0d80*/  @!P0 BRA `(.L_x_9) ;  /* 0x00000000001c8947 */ /* 0x000fea0003800000 */
[----:B01----:R-:W0:Y:S02]  /*0d90*/  LDC.64 R8, c[0x0][0x5a0] ;  /* 0x00016800ff087b82 */ /* 0x003e240000000a00 */
[----:B0-----:R-:W2:Y:S02]  /*0da0*/  LDG.E.64 R8, desc[UR36][R8.64] ;  /* 0x0000002408087981 */ /* 0x001ea4000c1e1b00 */
[----:B--2---:R-:W-:-:S04]  /*0db0*/  ISETP.NE.U32.AND P0, PT, R8, RZ, PT ;  /* 0x000000ff0800720c */ /* 0x004fc80003f05070 */
[----:B------:R-:W-:-:S13]  /*0dc0*/  ISETP.NE.AND.EX P0, PT, R9, RZ, PT, P0 ;  /* 0x000000ff0900720c */ /* 0x000fda0003f05300 */
[----:B------:R-:W-:Y:S05]  /*0dd0*/  @!P0 BRA `(.L_x_9) ;  /* 0x0000000000088947 */ /* 0x000fea0003800000 */
[----:B------:R0:W5:Y:S01]  /*0de0*/  LD.E R144, desc[UR36][R8.64] ;  /* 0x0000002408907980 */ /* 0x000162000c101900 */
[----:B------:R-:W-:Y:S05]  /*0df0*/  BRA `(.L_x_10) ;  /* 0x0000000000247947 */ /* 0x000fea0003800000 */
.L_x_9:
[----:B------:R-:W-:Y:S02]  /*0e00*/  ULDC.64 UR4, c[0x0][0x590] ;  /* 0x0001640000047ab9 */ /* 0x000fe40000000a00 */
[----:B------:R-:W-:-:S04]  /*0e10*/  ISETP.NE.U32.AND P0, PT, RZ, UR4, PT ;  /* 0x00000004ff007c0c */ /* 0x000fc8000bf05070 */
[----:B------:R-:W-:-:S13]  /*0e20*/  ISETP.NE.AND.EX P0, PT, RZ, UR5, PT, P0 ;  /* 0x00000005ff007c0c */ /* 0x000fda000bf05300 */
[----:B------:R-:W-:Y:S05]  /*0e30*/  @!P0 BRA `(.L_x_11) ;  /* 0x00000000000c8947 */ /* 0x000fea0003800000 */
[----:B01----:R-:W0:Y:S02]  /*0e40*/  LDC.64 R8, c[0x0][0x590] ;  /* 0x00016400ff087b82 */ /* 0x003e240000000a00 */
[----:B0-----:R1:W5:Y:S01]  /*0e50*/  LDG.E R144, desc[UR36][R8.64] ;  /* 0x0000002408907981 */ /* 0x001362000c1e1900 */
[----:B------:R-:W-:Y:S05]  /*0e60*/  BRA `(.L_x_10) ;  /* 0x0000000000087947 */ /* 0x000fea0003800000 */
.L_x_11:
[----:B------:R-:W-:Y:S02]  /*0e70*/  ULDC UR4, c[0x0][0x584] ;  /* 0x0001610000047ab9 */ /* 0x000fe40000000800 */
[----:B------:R-:W-:-:S07]  /*0e80*/  IMAD.U32 R144, RZ, RZ, UR4 ;  /* 0x00000004ff907e24 */ /* 0x000fce000f8e00ff */
.L_x_10:
[----:B------:R-:W2:Y:S01]  /*0e90*/  LDC R2, c[0x0][0x65c] ;  /* 0x00019700ff027b82 */ /* 0x000ea20000000800 */
[----:B------:R-:W-:Y:S01]  /*0ea0*/  ULDC UR6, c[0x0][0x28c] ;  /* 0x0000a30000067ab9 */ /* 0x000fe20000000800 */
[----:B------:R-:W-:Y:S01]  /*0eb0*/  ISETP.NE.AND P0, PT, R10, 0x2, PT ;  /* 0x000000020a00780c */ /* 0x000fe20003f05270 */
[----:B------:R-:W-:Y:S01]  /*0ec0*/  UIADD3 UR6, UR6, 0x1f, URZ ;  /* 0x0000001f06067890 */ /* 0x000fe2000fffe03f */
[----:B01----:R-:W-:Y:S01]  /*0ed0*/  IMAD.U32 R8, RZ, RZ, UR12 ;  /* 0x0000000cff087e24 */ /* 0x003fe2000f8e00ff */
[----:B------:R-:W-:Y:S01]  /*0ee0*/  UMOV UR38, URZ ;  /* 0x0000003f00267c82 */ /* 0x000fe20008000000 */
[----:B------:R-:W-:Y:S01]  /*0ef0*/  UMOV UR39, URZ ;  /* 0x0000003f00277c82 */ /* 0x000fe20008000000 */
[----:B------:R-:W-:Y:S01]  /*0f00*/  USHF.R.S32.HI UR7, URZ, 0x1f, UR6 ;  /* 0x0000001f3f077899 */ /* 0x000fe20008011406 */
[----:B------:R-:W-:-:S03]  /*0f10*/  ULDC.64 UR8, c[0x0][0x650] ;  /* 0x0001940000087ab9 */ /* 0x000fc60000000a00 */
[----:B------:R-:W-:-:S04]  /*0f20*/  ULEA.HI UR7, UR7, UR6, URZ, 0x5 ;  /* 0x0000000607077291 */ /* 0x000fc8000f8f283f */
[----:B------:R-:W-:Y:S01]  /*0f30*/  USHF.R.S32.HI UR40, URZ, 0x5, UR7 ;  /* 0x000000053f287899 */ /* 0x000fe20008011407 */
[----:B--2---:R-:W-:-:S13]  /*0f40*/  ISETP.NE.AND P1, PT, R2, 0x1, PT ;  /* 0x000000010200780c */ /* 0x004fda0003f25270 */
[----:B------:R-:W0:Y:S01]  /*0f50*/  @P1 LDC R17, c[0x0][0x10] ;  /* 0x00000400ff111b82 */ /* 0x000e220000000800 */
[----:B------:R-:W-:Y:S02]  /*0f60*/  @P1 IMAD.MOV.U32 R7, RZ, RZ, RZ ;  /* 0x000000ffff071224 */ /* 0x000fe400078e00ff */
[----:B------:R-:W-:-:S05]  /*0f70*/  @P1 IMAD.MOV.U32 R9, RZ, RZ, RZ ;  /* 0x000000ffff091224 */ /* 0x000fca00078e00ff */
[----:B------:R-:W1:Y:S01]  /*0f80*/  @!P1 LDC R11, c[0x0][0xc] ;  /* 0x00000300ff0b9b82 */ /* 0x000e620000000800 */
[----:B------:R-:W-:Y:S01]  /*0f90*/  ULDC UR4, c[0x0][0xc] ;  /* 0x0000030000047ab9 */ /* 0x000fe20000000800 */
[----:B------:R-:W-:Y:S02]  /*0fa0*/  ULDC UR5, c[0x0][0x10] ;  /* 0x0000040000057ab9 */ /* 0x000fe40000000800 */
[----:B------:R-:W-:-:S04]  /*0fb0*/  UIMAD.WIDE.U32 UR4, UR4, UR5, URZ ;  /* 0x00000005040472a5 */ /* 0x000fc8000f8e003f */
[----:B------:R-:W2:Y:S01]  /*0fc0*/  LDC R0, c[0x0][0x14] ;  /* 0x00000500ff007b82 */ /* 0x000ea20000000800 */
[----:B0-----:R-:W-:-:S04]  /*0fd0*/  @P1 IMAD.WIDE.U32 R16, R17, UR12, R6 ;  /* 0x0000000c11101c25 */ /* 0x001fc8000f8e0006 */
[----:B------:R-:W-:Y:S02]  /*0fe0*/  @P1 IMAD.IADD R17, R17, 0x1, R9 ;  /* 0x0000000111111824 */ /* 0x000fe400078e0209 */
[----:B------:R-:W-:Y:S02]  /*0ff0*/  IMAD.MOV.U32 R9, RZ, RZ, RZ ;  /* 0x000000ffff097224 */ /* 0x000fe400078e00ff */
[----:B-1----:R-:W-:-:S04]  /*1000*/  @!P1 IMAD.WIDE.U32 R8, R6, R11, R8 ;  /* 0x0000000b06089225 */ /* 0x002fc800078e0008 */
[----:B------:R-:W-:Y:S02]  /*1010*/  @!P1 IMAD.MOV.U32 R16, RZ, RZ, R8 ;  /* 0x000000ffff109224 */ /* 0x000fe400078e0008 */
[----:B--2---:R-:W-:-:S04]  /*1020*/  IMAD.WIDE.U32 R12, R0, UR4, RZ ;  /* 0x00000004000c7c25 */ /* 0x004fc8000f8e00ff */
[----:B------:R-:W-:Y:S01]  /*1030*/  IMAD R10, R0, UR5, RZ ;  /* 0x00000005000a7c24 */ /* 0x000fe2000f8e02ff */
[----:B------:R0:W-:Y:S01]  /*1040*/  STL.64 [R1], R12 ;  /* 0x0000000c01007387 */ /* 0x0001e20000100a00 */
[----:B------:R-:W-:Y:S02]  /*1050*/  @!P1 IMAD.MOV.U32 R17, RZ, RZ, R9 ;  /* 0x000000ffff119224 */ /* 0x000fe400078e0009 */
[----:B------:R-:W-:Y:S01]  /*1060*/  IMAD.IADD R0, R13, 0x1, R10 ;  /* 0x000000010d007824 */ /* 0x000fe200078e020a */
[----:B------:R-:W-:Y:S06]  /*1070*/  @P0 BRA `(.L_x_12) ;  /* 0x0000000000200947 */ /* 0x000fec0003800000 */
[----:B------:R-:W-:Y:S01]  /*1080*/  UISETP.GE.U32.AND UP0, UPT, UR40, 0x17, UPT ;  /* 0x000000172800788c */ /* 0x000fe2000bf06070 */
[----:B------:R-:W-:Y:S01]  /*1090*/  IADD3 R16, P0, R16, R12, RZ ;  /* 0x0000000c10107210 */ /* 0x000fe20007f1e0ff */
[----:B------:R-:W-:Y:S01]  /*10a0*/  UIMAD.WIDE.U32 UR4, UR40, -0x4de9bd37, URZ ;  /* 0xb21642c9280478a5 */ /* 0x000fe2000f8e003f */
[----:B------:R-:W-:-:S03]  /*10b0*/  UMOV UR39, URZ ;  /* 0x0000003f00277c82 */ /* 0x000fc60008000000 */
[----:B------:R-:W-:Y:S01]  /*10c0*/  USHF.R.U32.HI UR4, URZ, 0x4, UR5 ;  /* 0x000000043f047899 */ /* 0x000fe20008011605 */
[----:B------:R-:W-:-:S03]  /*10d0*/  IMAD.X R17, R0, 0x1, R17, P0 ;  /* 0x0000000100117824 */ /* 0x000fc600000e0611 */
[----:B------:R-:W-:Y:S02]  /*10e0*/  UIMAD UR38, UR4, -0x17, UR40 ;  /* 0xffffffe9042678a4 */ /* 0x000fe4000f8e0228 */
[----:B------:R-:W-:-:S12]  /*10f0*/  @UP0 ULOP3.LUT UR39, UR4, 0x1, URZ, 0xc0, !UPT ;  /* 0x0000000104270892 */ /* 0x000fd8000f8ec03f */
.L_x_12:
[----:B------:R-:W-:Y:S01]  /*1100*/  ISETP.GE.U32.AND P0, PT, R16, UR8, PT ;  /* 0x0000000810007c0c */ /* 0x000fe2000bf06070 */
[----:B------:R-:W-:Y:S01]  /*1110*/  IMAD.MOV.U32 R22, RZ, RZ, -0x1 ;  /* 0xffffffffff167424 */ /* 0x000fe200078e00ff */
[----:B------:R-:W-:Y:S01]  /*1120*/  PRMT R8, RZ, 0x7610, R8 ;  /* 0x00007610ff087816 */ /* 0x000fe20000000008 */
[----:B------:R-:W-:Y:S01]  /*1130*/  IMAD.MOV.U32 R19, RZ, RZ, -0x1 ;  /* 0xffffffffff137424 */ /* 0x000fe200078e00ff */
[----:B------:R-:W-:Y:S01]  /*1140*/  ISETP.GE.U32.AND.EX P0, PT, R17, UR9, PT, P0 ;  /* 0x0000000911007c0c */ /* 0x000fe2000bf06100 */
[----:B------:R-:W-:-:S12]  /*1150*/  IMAD.MOV.U32 R18, RZ, RZ, -0x1 ;  /* 0xffffffffff127424 */ /* 0x000fd800078e00ff */
[----:B------:R-:W-:Y:S05]  /*1160*/  @P0 BRA `(.L_x_13) ;  /* 0x0000000400240947 */ /* 0x000fea0003800000 */
[----:B------:R-:W1:Y:S01]  /*1170*/  LDC.64 R18, c[0x0][0x628] ;  /* 0x00018a00ff127b82 */ /* 0x000e620000000a00 */
[----:B------:R-:W-:Y:S02]  /*1180*/  IMAD.MOV.U32 R8, RZ, RZ, R16 ;  /* 0x000000ffff087224 */ /* 0x000fe400078e0010 */
[----:B------:R-:W-:-:S05]  /*1190*/  IMAD.MOV.U32 R9, RZ, RZ, R17 ;  /* 0x000000ffff097224 */ /* 0x000fca00078e0011 */
[----:B------:R-:W2:Y:S08]  /*11a0*/  LDC R22, c[0x0][0x630] ;  /* 0x00018c00ff167b82 */ /* 0x000eb00000000800 */
[----:B------:R-:W3:Y:S01]  /*11b0*/  LDC.64 R26, c[0x0][0x620] ;  /* 0x00018800ff1a7b82 */ /* 0x000ee20000000a00 */
[----:B-1----:R-:W-:-:S04]  /*11c0*/  ISETP.NE.U32.AND P0, PT, R18, RZ, PT ;  /* 0x000000ff1200720c */ /* 0x002fc80003f05070 */
[----:B------:R-:W-:-:S13]  /*11d0*/  ISETP.NE.AND.EX P0, PT, R19, RZ, PT, P0 ;  /* 0x000000ff1300720c */ /* 0x000fda0003f05300 */
[----:B--23--:R-:W-:Y:S05]  /*11e0*/  @!P0 BRA `(.L_x_14) ;  /* 0x0000000000288947 */ /* 0x00cfea0003800000 */
[----:B0-----:R-:W0:Y:S02]  /*11f0*/  LDC R13, c[0x0][0x634] ;  /* 0x00018d00ff0d7b82 */ /* 0x001e240000000800 */
[----:B0-----:R-:W-:-:S05]  /*1200*/  IADD3 R13, P0, R16, R13, RZ ;  /* 0x0000000d100d7210 */ /* 0x001fca0007f1e0ff */
[----:B------:R-:W-:-:S04]  /*1210*/  IMAD.X R15, RZ, RZ, R17, P0 ;  /* 0x000000ffff0f7224 */ /* 0x000fc800000e0611 */
[----:B------:R-:W-:-:S04]  /*1220*/  IMAD.WIDE.U32 R8, R15, R18, RZ ;  /* 0x000000120f087225 */ /* 0x000fc800078e00ff */
[----:B------:R-:W-:-:S04]  /*1230*/  IMAD.WIDE.U32 R10, P0, R13, R19, R8 ;  /* 0x000000130d0a7225 */ /* 0x000fc80007800008 */
[----:B------:R-:W-:-:S04]  /*1240*/  IMAD.WIDE.U32 R8, R13, R18, RZ ;  /* 0x000000120d087225 */ /* 0x000fc800078e00ff */
[----:B------:R-:W-:Y:S01]  /*1250*/  IMAD.X R13, RZ, RZ, RZ, P0 ;  /* 0x000000ffff0d7224 */ /* 0x000fe200000e06ff */
[----:B------:R-:W-:Y:S01]  /*1260*/  IADD3 RZ, P0, R9, R10, RZ ;  /* 0x0000000a09ff7210 */ /* 0x000fe20007f1e0ff */
[----:B------:R-:W-:-:S04]  /*1270*/  IMAD.MOV.U32 R12, RZ, RZ, R11 ;  /* 0x000000ffff0c7224 */ /* 0x000fc800078e000b */
[----:B------:R-:W-:-:S08]  /*1280*/  IMAD.WIDE.U32.X R8, R15, R19, R12, P0 ;  /* 0x000000130f087225 */ /* 0x000fd000000e040c */
.L_x_14:
[----:B------:R-:W1:Y:S01]  /*1290*/  LDC.64 R28, c[0x0][0x640] ;  /* 0x00019000ff1c7b82 */ /* 0x000e620000000a00 */
[-CC-:B------:R-:W-:Y:S01]  /*12a0*/  SHF.R.U64 R32, R8, R22.reuse, R9.reuse ;  /* 0x0000001608207219 */ /* 0x180fe20000001209 */
[----:B------:R-:W-:Y:S01]  /*12b0*/  IMAD.MOV.U32 R31, RZ, RZ, 0x1 ;  /* 0x00000001ff1f7424 */ /* 0x000fe200078e00ff */
[----:B------:R-:W-:Y:S02]  /*12c0*/  SHF.R.U32.HI R8, RZ, R22, R9 ;  /* 0x00000016ff087219 */ /* 0x000fe40000011609 */
[----:B------:R-:W-:-:S03]  /*12d0*/  IADD3 R11, P0, RZ, -R32, RZ ;  /* 0x80000020ff0b7210 */ /* 0x000fc60007f1e0ff */
[----:B0-----:R-:W0:Y:S02]  /*12e0*/  LDC R12, c[0x0][0x618] ;  /* 0x00018600ff0c7b82 */ /* 0x001e240000000800 */
[----:B------:R-:W-:-:S04]  /*12f0*/  IMAD.X R9, RZ, RZ, ~R8, P0 ;  /* 0x000000ffff097224 */ /* 0x000fc800000e0e08 */
[-C--:B------:R-:W-:Y:S02]  /*1300*/  IMAD R10, R9, R26.reuse, RZ ;  /* 0x0000001a090a7224 */ /* 0x080fe400078e02ff */
[----:B------:R-:W2:Y:S01]  /*1310*/  LDC R13, c[0x0][0x608] ;  /* 0x00018200ff0d7b82 */ /* 0x000ea20000000800 */
[----:B------:R-:W-:-:S04]  /*1320*/  IMAD.WIDE.U32 R8, R11, R26, R16 ;  /* 0x0000001a0b087225 */ /* 0x000fc800078e0010 */
[----:B------:R-:W-:-:S03]  /*1330*/  IMAD R11, R11, R27, R10 ;  /* 0x0000001b0b0b7224 */ /* 0x000fc600078e020a */
[----:B------:R-:W3:Y:S01]  /*1340*/  LDC R18, c[0x0][0x658] ;  /* 0x00019600ff127b82 */ /* 0x000ee20000000800 */
[----:B------:R-:W-:Y:S01]  /*1350*/  IMAD.IADD R9, R9, 0x1, R11 ;  /* 0x0000000109097824 */ /* 0x000fe200078e020b */
[----:B-1----:R-:W-:Y:S01]  /*1360*/  ISETP.NE.U32.AND P0, PT, R28, RZ, PT ;  /* 0x000000ff1c00720c */ /* 0x002fe20003f05070 */
[----:B------:R-:W-:-:S03]  /*1370*/  IMAD.MOV.U32 R11, RZ, RZ, -0x1 ;  /* 0xffffffffff0b7424 */ /* 0x000fc600078e00ff */
[----:B------:R-:W-:Y:S02]  /*1380*/  ISETP.NE.AND.EX P0, PT, R29, RZ, PT, P0 ;  /* 0x000000ff1d00720c */ /* 0x000fe40003f05300 */
[----:B------:R-:W1:Y:S01]  /*1390*/  LDC R27, c[0x0][0x600] ;  /* 0x00018000ff1b7b82 */ /* 0x000e620000000800 */
[-CC-:B0-----:R-:W-:Y:S02]  /*13a0*/  SHF.R.U64 R25, R8, R12.reuse, R9.reuse ;  /* 0x0000000c08197219 */ /* 0x181fe40000001209 */
[----:B------:R-:W-:-:S05]  /*13b0*/  SHF.R.U32.HI R8, RZ, R12, R9 ;  /* 0x0000000cff087219 */ /* 0x000fca0000011609 */
[----:B------:R-:W0:Y:S01]  /*13c0*/  LDC R22, c[0x0][0x648] ;  /* 0x00019200ff167b82 */ /* 0x000e220000000800 */
[-CC-:B--2---:R-:W-:Y:S02]  /*13d0*/  SHF.R.U64 R34, R25, R13.reuse, R8.reuse ;  /* 0x0000000d19227219 */ /* 0x184fe40000001208 */
[----:B------:R-:W-:-:S05]  /*13e0*/  SHF.R.U32.HI R9, RZ, R13, R8 ;  /* 0x0000000dff097219 */ /* 0x000fca0000011608 */
[----:B------:R-:W2:Y:S01]  /*13f0*/  LDC R26, c[0x0][0x638] ;  /* 0x00018e00ff1a7b82 */ /* 0x000ea20000000800 */
[-C--:B---3--:R-:W-:Y:S02]  /*1400*/  SHF.L.U32 R8, R11, R18.reuse, RZ ;  /* 0x000000120b087219 */ /* 0x088fe400000006ff */
[--C-:B------:R-:W-:Y:S02]  /*1410*/  SHF.R.U64 R36, R34, R18, R9.reuse ;  /* 0x0000001222247219 */ /* 0x100fe40000001209 */
[----:B------:R-:W-:Y:S02]  /*1420*/  LOP3.LUT R15, RZ, R8, RZ, 0x33, !PT ;  /* 0x00000008ff0f7212 */ /* 0x000fe400078e33ff */
[----:B------:R-:W-:Y:S01]  /*1430*/  SHF.R.U32.HI R9, RZ, R18, R9 ;  /* 0x00000012ff097219 */ /* 0x000fe20000011609 */
[----:B------:R-:W3:Y:S01]  /*1440*/  LDC R30, c[0x0][0x610] ;  /* 0x00018400ff1e7b82 */ /* 0x000ee20000000800 */
[----:B------:R-:W-:Y:S01]  /*1450*/  IMAD.MOV.U32 R8, RZ, RZ, R36 ;  /* 0x000000ffff087224 */ /* 0x000fe200078e0024 */
[----:B------:R-:W-:Y:S06]  /*1460*/  @!P0 BRA `(.L_x_15) ;  /* 0x0000000000288947 */ /* 0x000fec0003800000 */
[----:B------:R-:W4:Y:S02]  /*1470*/  LDC R13, c[0x0][0x64c] ;  /* 0x00019300ff0d7b82 */ /* 0x000f240000000800 */
[----:B----4-:R-:W-:-:S05]  /*1480*/  IADD3 R13, P0, R36, R13, RZ ;  /* 0x0000000d240d7210 */ /* 0x010fca0007f1e0ff */
        /* <DEDUP_REMOVED lines=8> */
.L_x_15:
[----:B0-----:R-:W-:Y:S01]  /*1510*/  SHF.R.U64 R9, R8, R22, R9 ;  /* 0x0000001608097219 */ /* 0x001fe20000001209 */
[----:B-1----:R-:W-:Y:S01]  /*1520*/  VIADD R10, R27, 0xffffffff ;  /* 0xffffffff1b0a7836 */ /* 0x002fe20000000000 */
[----:B------:R-:W-:Y:S01]  /*1530*/  SHF.L.U32 R7, R31, R18, RZ ;  /* 0x000000121f077219 */ /* 0x000fe200000006ff */
[----:B------:R-:W-:Y:S01]  /*1540*/  @P1 IMAD R20, R21, R24, R6 ;  /* 0x0000001815141224 */ /* 0x000fe200078e0206 */
[----:B------:R-:W-:Y:S01]  /*1550*/  LOP3.LUT R8, R34, R15, RZ, 0xc0, !PT ;  /* 0x0000000f22087212 */ /* 0x000fe200078ec0ff */
[----:B------:R-:W-:Y:S01]  /*1560*/  IMAD.MOV R11, RZ, RZ, -R9 ;  /* 0x000000ffff0b7224 */ /* 0x000fe200078e0a09 */
[----:B------:R-:W-:Y:S01]  /*1570*/  LOP3.LUT R10, R25, R10, RZ, 0xc0, !PT ;  /* 0x0000000a190a7212 */ /* 0x000fe200078ec0ff */
[----:B------:R-:W-:Y:S02]  /*1580*/  IMAD.MOV.U32 R18, RZ, RZ, R32 ;  /* 0x000000ffff127224 */ /* 0x000fe400078e0020 */
[----:B------:R-:W-:Y:S02]  /*1590*/  IMAD R7, R7, R9, R8 ;  /* 0x0000000907077224 */ /* 0x000fe400078e0208 */
[----:B--2---:R-:W-:-:S02]  /*15a0*/  IMAD R6, R11, R26, R36 ;  /* 0x0000001a0b067224 */ /* 0x004fc400078e0224 */
[----:B---3--:R-:W-:Y:S02]  /*15b0*/  IMAD R22, R7, R30, R20 ;  /* 0x0000001e07167224 */ /* 0x008fe400078e0214 */
[----:B------:R-:W-:Y:S02]  /*15c0*/  IMAD R7, R6, R27, R10 ;  /* 0x0000001b06077224 */ /* 0x000fe400078e020a */
[----:B------:R-:W-:-:S03]  /*15d0*/  IMAD.MOV.U32 R8, RZ, RZ, 0x1 ;  /* 0x00000001ff087424 */ /* 0x000fc600078e00ff */
[----:B------:R-:W-:Y:S02]  /*15e0*/  SEL R19, R7, R22, !P1 ;  /* 0x0000001607137207 */ /* 0x000fe40004800000 */
[----:B------:R-:W-:-:S07]  /*15f0*/  SEL R22, R22, R7, !P1 ;  /* 0x0000000716167207 */ /* 0x000fce0004800000 */
.L_x_13:
[----:B------:R-:W-:Y:S05]  /*1600*/  @!P2 BRA `(.L_x_16) ;  /* 0x00000000000ca947 */ /* 0x000fea0003800000 */
[----:B------:R-:W-:Y:S01]  /*1610*/  UCGABAR_WAIT ;  /* 0x0000000000007dc7 */ /* 0x000fe20008000000 */
[----:B------:R-:W-:Y:S01]  /*1620*/  CCTL.IVALL ;  /* 0x00000000ff00798f */ /* 0x000fe20002000000 */
[----:B------:R-:W-:Y:S05]  /*1630*/  BRA `(.L_x_17) ;  /* 0x0000000000047947 */ /* 0x000fea0003800000 */
.L_x_16:
[----:B------:R-:W-:Y:S06]  /*1640*/  BAR.SYNC.DEFER_BLOCKING 0x0 ;  /* 0x0000000000007b1d */ /* 0x000fec0000010000 */
.L_x_17:
[----:B------:R-:W-:Y:S05]  /*1650*/  @!P4 BRA `(.L_x_18) ;  /* 0x00000080005cc947 */ /* 0x000fea0003800000 */
[----:B------:R-:W-:-:S13]  /*1660*/  ISETP.GT.U32.AND P0, PT, R33, 0x1, PT ;  /* 0x000000012100780c */ /* 0x000fda0003f04070 */
[----:B------:R-:W-:Y:S05]  /*1670*/  @P0 EXIT ;  /* 0x000000000000094d */ /* 0x000fea0003800000 */
.L_x_19:
[----:B------:R-:W-:-:S08]  /*1680*/  NOP ;  /* 0x0000000000007918 */ /* 0x000fd00000000000 */
[----:B------:R-:W1:Y:S02]  /*1690*/  USETMAXREG.TRY_ALLOC.CTAPOOL UP0, 0xe8 ;  /* 0x000000e8000079c8 */ /* 0x000e640008000600 */
[----:B-1----:R-:W-:-:S13]  /*16a0*/  PLOP3.LUT P0, PT, PT, PT, UP0, 0x80, 0x0 ;  /* 0x000000000000781c */ /* 0x002fda0003f0f008 */
[----:B------:R-:W-:Y:S05]  /*16b0*/  @!P0 BRA `(.L_x_19) ;  /* 0xfffffffc00f08947 */ /* 0x000fea000383ffff */
[----:B------:R-:W-:-:S13]  /*16c0*/  LOP3.LUT P0, RZ, R8, 0xff, RZ, 0xc0, !PT ;  /* 0x000000ff08ff7812 */ /* 0x000fda000780c0ff */
[----:B------:R-:W-:Y:S05]  /*16d0*/  @!P0 EXIT ;  /* 0x000000000000894d */ /* 0x000fea0003800000 */
[----:B------:R-:W2:Y:S01]  /*16e0*/  LDL.64 R10, [R1] ;  /* 0x00000000010a7983 */ /* 0x000ea20000100a00 */
[CC--:B------:R-:W-:Y:S01]  /*16f0*/  LEA.HI R5, R3.reuse, R4.reuse, RZ, 0x2 ;  /* 0x0000000403057211 */ /* 0x0c0fe200078f10ff */
[----:B------:R-:W1:Y:S01]  /*1700*/  S2UR UR4, SR_CgaCtaId ;  /* 0x00000000000479c3 */ /* 0x000e620000008800 */
[----:B------:R-:W-:Y:S01]  /*1710*/  LEA.HI R3, R3, R4, RZ, 0x5 ;  /* 0x0000000403037211 */ /* 0x000fe200078f28ff */
[----:B------:R-:W-:Y:S01]  /*1720*/  UISETP.LT.AND UP0, UPT, UR40, 0x1, UPT ;  /* 0x000000012800788c */ /* 0x000fe2000bf01270 */
[--C-:B------:R-:W-:Y:S01]  /*1730*/  SHF.R.S32.HI R148, RZ, 0x2, R5.reuse ;  /* 0x00000002ff947819 */ /* 0x100fe20000011405 */
[----:B------:R-:W-:Y:S01]  /*1740*/  UIADD3 UR5, UR45, -0x1, URZ ;  /* 0xffffffff2d057890 */ /* 0x000fe2000fffe03f */
[----:B------:R-:W-:Y:S01]  /*1750*/  SHF.R.S32.HI R7, RZ, 0x1f, R5 ;  /* 0x0000001fff077819 */ /* 0x000fe20000011405 */
[----:B------:R-:W-:Y:S01]  /*1760*/  USEL UR44, UR40, 0x1, UP0 ;  /* 0x00000001282c7887 */ /* 0x000fe20008000000 */
[----:B------:R-:W-:Y:S01]  /*1770*/  SHF.R.S32.HI R3, RZ, 0x5, R3 ;  /* 0x00000005ff037819 */ /* 0x000fe20000011403 */
[----:B------:R-:W3:Y:S01]  /*1780*/  LDC R152, c[0x0][0x658] ;  /* 0x00019600ff987b82 */ /* 0x000ee20000000800 */
[----:B------:R-:W-:Y:S01]  /*1790*/  LEA.HI R7, R7, R148, RZ, 0x3 ;  /* 0x0000009407077211 */ /* 0x000fe200078f18ff */
[----:B------:R-:W-:Y:S01]  /*17a0*/  UMOV UR42, 0x400 ;  /* 0x00000400002a7882 */ /* 0x000fe20000000000 */
[----:B------:R-:W-:Y:S01]  /*17b0*/  LOP3.LUT R5, R5, 0xfffffffc, RZ, 0xc0, !PT ;  /* 0xfffffffc05057812 */ /* 0x000fe200078ec0ff */
[----:B------:R-:W-:Y:S01]  /*17c0*/  UISETP.NE.AND UP0, UPT, UR5, URZ, UPT ;  /* 0x0000003f0500728c */ /* 0x000fe2000bf05270 */
[----:B------:R-:W-:Y:S01]  /*17d0*/  LOP3.LUT R7, R7, 0xfffffff8, RZ, 0xc0, !PT ;  /* 0xfffffff807077812 */ /* 0x000fe200078ec0ff */
[----:B------:R-:W-:Y:S01]  /*17e0*/  ULDC UR6, c[0x0][0x284] ;  /* 0x0000a10000067ab9 */ /* 0x000fe20000000800 */
[----:B------:R-:W-:Y:S01]  /*17f0*/  USHF.L.U32 UR41, UR40, 0x1, URZ ;  /* 0x0000000128297899 */ /* 0x000fe2000800063f */
[----:B------:R-:W4:Y:S01]  /*1800*/  LDC R6, c[0x0][0x288] ;  /* 0x0000a200ff067b82 */ /* 0x000f220000000800 */
[----:B------:R-:W-:Y:S01]  /*1810*/  IMAD.IADD R5, R4, 0x1, -R5 ;  /* 0x0000000104057824 */ /* 0x000fe200078e0a05 */
[----:B------:R-:W-:Y:S01]  /*1820*/  UIADD3 UR44, -UR44, UR40, URZ ;  /* 0x000000282c2c7290 */ /* 0x000fe2000fffe13f */
[----:B------:R-:W-:-:S02]  /*1830*/  IMAD.IADD R148, R148, 0x1, -R7 ;  /* 0x0000000194947824 */ /* 0x000fc400078e0a07 */
[----:B------:R-:W-:Y:S02]  /*1840*/  IMAD.MOV.U32 R7, RZ, RZ, 0x1 ;  /* 0x00000001ff077424 */ /* 0x000fe400078e00ff */
[--C-:B------:R-:W-:Y:S01]  /*1850*/  IMAD R156, R3, -0x10, -R148.reuse ;  /* 0xfffffff0039c7824 */ /* 0x100fe200078e0a94 */
[--C-:B------:R-:W-:Y:S01]  /*1860*/  SHF.R.S32.HI R149, RZ, 0x1f, R148.reuse ;  /* 0x0000001fff957819 */ /* 0x100fe20000011494 */
[----:B-1----:R-:W-:Y:S01]  /*1870*/  ULEA UR42, UR4, UR42, 0x18 ;  /* 0x0000002a042a7291 */ /* 0x002fe2000f8ec03f */
[----:B------:R-:W-:Y:S01]  /*1880*/  IMAD.SHL.U32 R150, R5, 0x2, RZ ;  /* 0x0000000205967824 */ /* 0x000fe200078e00ff */
[----:B------:R-:W-:Y:S01]  /*1890*/  USHF.L.U32 UR4, UR5, 0x3, URZ ;  /* 0x0000000305047899 */ /* 0x000fe2000800063f */
[----:B------:R-:W-:Y:S01]  /*18a0*/  VIADD R156, R156, UR6 ;  /* 0x000000069c9c7c36 */ /* 0x000fe20008000000 */
[----:B------:R-:W-:Y:S01]  /*18b0*/  USEL UR5, URZ, 0x1, UP0 ;  /* 0x000000013f057887 */ /* 0x000fe20008000000 */
[----:B------:R-:W-:Y:S01]  /*18c0*/  IMAD.WIDE R148, R3, 0x10, R148 ;  /* 0x0000001003947825 */ /* 0x000fe200078e0294 */
[----:B------:R-:W-:Y:S01]  /*18d0*/  UIADD3 UR43, UR42, 0x180, URZ ;  /* 0x000001802a2b7890 */ /* 0x000fe2000fffe03f */
[----:B------:R-:W-:Y:S01]  /*18e0*/  SHF.R.S32.HI R151, RZ, 0x1f, R150 ;  /* 0x0000001fff977819 */ /* 0x000fe20000011496 */
[----:B------:R-:W-:Y:S01]  /*18f0*/  ULOP3.LUT UR4, UR4, 0x8, URZ, 0xc0, !UPT ;  /* 0x0000000804047892 */ /* 0x000fe2000f8ec03f */
[----:B------:R-:W-:Y:S01]  /*1900*/  IMAD.MOV.U32 R3, RZ, RZ, -0x1 ;  /* 0xffffffffff037424 */ /* 0x000fe200078e00ff */
[----:B------:R-:W-:Y:S01]  /*1910*/  ULEA UR45, UR45, UR43, 0x3 ;  /* 0x0000002b2d2d7291 */ /* 0x000fe2000f8e183f */
[----:B------:R-:W-:Y:S01]  /*1920*/  IMAD.U32 R158, RZ, RZ, UR5 ;  /* 0x00000005ff9e7e24 */ /* 0x000fe2000f8e00ff */
[----:B------:R-:W-:-:S02]  /*1930*/  ULOP3.LUT UR46, UR4, 0x8, URZ, 0x3c, !UPT ;  /* 0x00000008042e7892 */ /* 0x000fc4000f8e3c3f */
[-C--:B---3--:R-:W-:Y:S01]  /*1940*/  SHF.L.U32 R3, R3, R152.reuse, RZ ;  /* 0x0000009803037219 */ /* 0x088fe200000006ff */
[----:B----4-:R-:W-:Y:S01]  /*1950*/  IMAD R153, R5, -0x2, R6 ;  /* 0xfffffffe05997824 */ /* 0x010fe200078e0206 */
[----:B------:R-:W-:Y:S01]  /*1960*/  SHF.L.U32 R152, R7, R152, RZ ;  /* 0x0000009807987219 */ /* 0x000fe200000006ff */
[----:B------:R-:W-:Y:S01]  /*1970*/  ULOP3.LUT UR47, UR4, 0x18, URZ, 0x3c, !UPT ;  /* 0x00000018042f7892 */ /* 0x000fe2000f8e3c3f */
[----:B------:R-:W-:Y:S02]  /*1980*/  LOP3.LUT R155, RZ, R3, RZ, 0x33, !PT ;  /* 0x00000003ff9b7212 */ /* 0x000fe400078e33ff */
[----:B--2---:R-:W-:-:S09]  /*1990*/  SHF.L.U64.HI R154, R10, 0x1, R0 ;  /* 0x000000010a9a7819 */ /* 0x004fd20000010200 */
.L_x_283:
[----:B------:R-:W-:-:S04]  /*19a0*/  SHF.L.U32 R0, R158, 0x1f, RZ ;  /* 0x0000001f9e007819 */ /* 0x000fc800000006ff */
[----:B------:R-:W1:Y:S02]  /*19b0*/  SYNCS.PHASECHK.TRANS64.TRYWAIT P0, [UR45+-0x8], R0 ;  /* 0xfffff800ff0075a7 */ /* 0x000e64000800016d */
[----:B-1-34-:R-:W-:Y:S05]  /*19c0*/  @!P0 BRA `(.L_x_20) ;  /* 0x0000009800348947 */ /* 0x01afea0003800000 */
.L_x_324:
[----:B------:R-:W-:Y:S02]  /*19d0*/  ULDC UR4, c[0x0][0x28c] ;  /* 0x0000a30000047ab9 */ /* 0x000fe40000000800 */
[----:B------:R-:W-:-:S13]  /*19e0*/  ISETP.LT.AND P0, PT, RZ, UR4, PT ;  /* 0x00000004ff007c0c */ /* 0x000fda000bf01270 */
[----:B------:R-:W-:Y:S05]  /*19f0*/  @P0 BRA `(.L_x_21) ;  /* 0x0000000000400947 */ /* 0x000fea0003800000 */
[----:B-1----:R-:W-:Y:S01]  /*1a00*/  MOV R0, 0x0 ;  /* 0x0000000000007802 */ /* 0x002fe20000000f00 */
[----:B------:R-:W-:Y:S01]  /*1a10*/  ULDC.64 UR4, c[0x4][0x68] ;  /* 0x01001a0000047ab9 */ /* 0x000fe20000000a00 */
[----:B------:R-:W-:Y:S01]  /*1a20*/  ULDC.64 UR6, c[0x4][0x8] ;  /* 0x0100020000067ab9 */ /* 0x000fe20000000a00 */
[----:B------:R-:W-:Y:S01]  /*1a30*/  IMAD.U32 R4, RZ, RZ, UR4 ;  /* 0x00000004ff047e24 */ /* 0x000fe2000f8e00ff */
[----:B------:R1:W2:Y:S01]  /*1a40*/  LDC.64 R14, c[0x4][R0] ;  /* 0x01000000000e7b82 */ /* 0x0002a20000000a00 */
[----:B------:R-:W-:Y:S01]  /*1a50*/  IMAD.U32 R5, RZ, RZ, UR5 ;  /* 0x00000005ff057e24 */ /* 0x000fe2000f8e00ff */
[----:B------:R-:W-:Y:S01]  /*1a60*/  ULDC.64 UR4, c[0x4][0x70] ;  /* 0x01001c0000047ab9 */ /* 0x000fe20000000a00 */
[----:B------:R-:W-:Y:S02]  /*1a70*/  IMAD.U32 R10, RZ, RZ, UR6 ;  /* 0x00000006ff0a7e24 */ /* 0x000fe4000f8e00ff */
[----:B------:R-:W-:Y:S02]  /*1a80*/  IMAD.U32 R6, RZ, RZ, UR4 ;  /* 0x00000004ff067e24 */ /* 0x000fe4000f8e00ff */
[----:B------:R-:W-:-:S02]  /*1a90*/  IMAD.U32 R7, RZ, RZ, UR5 ;  /* 0x00000005ff077e24 */ /* 0x000fc4000f8e00ff */
[----:B------:R-:W-:Y:S02]  /*1aa0*/  IMAD.U32 R11, RZ, RZ, UR7 ;  /* 0x00000007ff0b7e24 */ /* 0x000fe4000f8e00ff */
[----:B------:R-:W-:Y:S02]  /*1ab0*/  IMAD.MOV.U32 R8, RZ, RZ, 0x1e1 ;  /* 0x000001e1ff087424 */ /* 0x000fe400078e00ff */
[----:B0-----:R-:W-:Y:S02]  /*1ac0*/  IMAD.MOV.U32 R12, RZ, RZ, 0x1 ;  /* 0x00000001ff0c7424 */ /* 0x001fe400078e00ff */
[----:B-1----:R-:W-:-:S07]  /*1ad0*/  IMAD.MOV.U32 R13, RZ, RZ, RZ ;  /* 0x000000ffff0d7224 */ /* 0x002fce00078e00ff */
[----:B------:R-:W-:-:S07]  /*1ae0*/  LEPC R20, `(.L_x_21) ;  /* 0x000000001014794e */ /* 0x000fce0000000000 */
[----:B--2--5:R-:W-:Y:S05]  /*1af0*/  CALL.ABS.NOINC R14 ;  /* 0x000000000e007343 */ /* 0x024fea0003c00000 */
.L_x_21:
[----:B-1----:R-:W-:-:S04]  /*1b00*/  LOP3.LUT R0, R23, 0x1, RZ, 0xfc, !PT ;  /* 0x0000000117007812 */ /* 0x002fc800078efcff */
[----:B------:R-:W-:-:S13]  /*1b10*/  ISETP.NE.AND P0, PT, R0, 0x3, PT ;  /* 0x000000030000780c */ /* 0x000fda0003f05270 */
[----:B------:R-:W-:Y:S05]  /*1b20*/  @!P0 BRA `(.L_x_22) ;  /* 0x0000000000048947 */ /* 0x000fea0003800000 */
[----:B------:R-:W-:Y:S01]  /*1b30*/  BPT.TRAP 0x1 ;  /* 0x000000040000795c */ /* 0x000fe20000300000 */
.L_x_22:
[----:B------:R-:W-:Y:S02]  /*1b40*/  IMAD.U32 R3, RZ, RZ, UR38 ;  /* 0x00000026ff037e24 */ /* 0x000fe4000f8e00ff */
[----:B------:R-:W-:-:S03]  /*1b50*/  IMAD.U32 R0, RZ, RZ, UR39 ;  /* 0x00000027ff007e24 */ /* 0x000fc6000f8e00ff */
[----:B------:R-:W-:Y:S02]  /*1b60*/  LEA R3, R3, UR42, 0x3 ;  /* 0x0000002a03037c11 */ /* 0x000fe4000f8e18ff */
[----:B------:R-:W-:-:S04]  /*1b70*/  SHF.L.U32 R0, R0, 0x1f, RZ ;  /* 0x0000001f00007819 */ /* 0x000fc800000006ff */
[----:B------:R1:W2:Y:S01]  /*1b80*/  SYNCS.PHASECHK.TRANS64.TRYWAIT P1, [R3+URZ], R0 ;  /* 0x00000000030075a7 */ /* 0x0002a2000802017f */
[----:B------:R-:W-:Y:S05]  /*1b90*/  @!P0 BRA `(.L_x_23) ;  /* 0x0000000000048947 */ /* 0x000fea0003800000 */
[----:B------:R-:W-:Y:S01]  /*1ba0*/  BPT.TRAP 0x1 ;  /* 0x000000040000795c */ /* 0x000fe20000300000 */
.L_x_23:
[----:B------:R-:W-:-:S05]  /*1bb0*/  IMAD.U32 R4, RZ, RZ, UR44 ;  /* 0x0000002cff047e24 */ /* 0x000fca000f8e00ff */
[----:B------:R-:W-:Y:S01]  /*1bc0*/  ISETP.GE.AND P2, PT, R4, 0x1, PT ;  /* 0x000000010400780c */ /* 0x000fe20003f46270 */
[----:B--2---:R-:W-:-:S12]  /*1bd0*/  @P1 BRA `(.L_x_24) ;  /* 0x0000000000081947 */ /* 0x004fd80003800000 */
[----:B------:R-:W2:Y:S02]  /*1be0*/  SYNCS.PHASECHK.TRANS64.TRYWAIT P1, [R3+URZ], R0 ;  /* 0x00000000030075a7 */ /* 0x000ea4000802017f */
[----:B--2---:R-:W-:Y:S05]  /*1bf0*/  @!P1 BRA `(.L_x_25) ;  /* 0x0000009400c09947 */ /* 0x004fea0003800000 */
.L_x_24:
[----:B------:R-:W-:Y:S05]  /*1c00*/  WARPSYNC.ALL ;  /* 0x0000000000007948 */ /* 0x000fea0003800000 */
[----:B------:R-:W-:Y:S01]  /*1c10*/  UIADD3 UR4, UR42, 0x280, URZ ;  /* 0x000002802a047890 */ /* 0x000fe2000fffe03f */
[----:B------:R-:W-:Y:S01]  /*1c20*/  WARPGROUP.ARRIVE ;  /* 0x00000000000079c5 */ /* 0x000fe20000000000 */
[----:B------:R-:W-:Y:S02]  /*1c30*/  UIADD3 UR5, UR42, 0xba80, URZ ;  /* 0x0000ba802a057890 */ /* 0x000fe4000fffe03f */
[----:B------:R-:W-:Y:S02]  /*1c40*/  USHF.R.U32.HI UR4, URZ, 0x4, UR4 ;  /* 0x000000043f047899 */ /* 0x000fe40008011604 */
[----:B------:R-:W-:-:S02]  /*1c50*/  USHF.R.U32.HI UR5, URZ, 0x4, UR5 ;  /* 0x000000043f057899 */ /* 0x000fc40008011605 */
[----:B------:R-:W-:Y:S02]  /*1c60*/  ULOP3.LUT UR4, UR4, 0x3fff, URZ, 0xc0, !UPT ;  /* 0x00003fff04047892 */ /* 0x000fe4000f8ec03f */
[----:B------:R-:W-:Y:S02]  /*1c70*/  ULOP3.LUT UR5, UR5, 0x3fff, URZ, 0xc0, !UPT ;  /* 0x00003fff05057892 */ /* 0x000fe4000f8ec03f */
[----:B------:R-:W-:Y:S02]  /*1c80*/  ULOP3.LUT UR4, UR4, 0x10000, URZ, 0xfc, !UPT ;  /* 0x0001000004047892 */ /* 0x000fe4000f8efc3f */
[----:B------:R-:W-:Y:S02]  /*1c90*/  ULOP3.LUT UR5, UR5, 0x10000, URZ, 0xfc, !UPT ;  /* 0x0001000005057892 */ /* 0x000fe4000f8efc3f */
[----:B------:R-:W-:Y:S02]  /*1ca0*/  ULEA UR8, UR38, UR4, 0x7 ;  /* 0x0000000426087291 */ /* 0x000fe4000f8e383f */
[----:B------:R-:W-:Y:S01]  /*1cb0*/  UIMAD UR6, UR38, 0x1e0, UR5 ;  /* 0x000001e0260678a4 */ /* 0x000fe2000f8e0205 */
[----:B------:R-:W-:Y:S01]  /*1cc0*/  UMOV UR9, 0xc0000010 ;  /* 0xc000001000097882 */ /* 0x000fe20000000000 */
[----:B------:R-:W-:-:S02]  /*1cd0*/  UMOV UR11, 0xc0000010 ;  /* 0xc0000010000b7882 */ /* 0x000fc40000000000 */
[----:B------:R-:W-:Y:S02]  /*1ce0*/  UIADD3 UR7, UR6, 0x20, URZ ;  /* 0x0000002006077890 */ /* 0x000fe4000fffe03f */
[----:B------:R-:W-:Y:S02]  /*1cf0*/  UIADD3 UR12, UR6, 0x40, URZ ;  /* 0x00000040060c7890 */ /* 0x000fe4000fffe03f */
[----:B------:R-:W-:Y:S01]  /*1d00*/  UMOV UR10, UR6 ;  /* 0x00000006000a7c82 */ /* 0x000fe20008000000 */
[----:B------:R-:W-:Y:S01]  /*1d10*/  UIADD3 UR13, UR6, 0x60, URZ ;  /* 0x00000060060d7890 */ /* 0x000fe2000fffe03f */
[----:B------:R-:W-:Y:S01]  /*1d20*/  IGMMA.64x16x32.S8.S8 R136, gdesc[UR8], RZ, !UPT, gsb0 ;  /* 0x00600000088879f1 */ /* 0x000fe2000c0410ff */
[----:B------:R-:W-:Y:S01]  /*1d30*/  UMOV UR10, UR7 ;  /* 0x00000007000a7c82 */ /* 0x000fe20008000000 */
[----:B------:R-:W-:Y:S01]  /*1d40*/  UMOV UR11, 0xc0000010 ;  /* 0xc0000010000b7882 */ /* 0x000fe20000000000 */
[----:B------:R-:W-:Y:S01]  /*1d50*/  UIADD3 UR7, UR6, 0x80, URZ ;  /* 0x0000008006077890 */ /* 0x000fe2000fffe03f */
[----:B------:R-:W-:-:S02]  /*1d60*/  WARPGROUP.DEPBAR.LE gsb0, 0x0 ;  /* 0x00008000000079c5 */ /* 0x000fc40000010000 */
[----:B------:R-:W-:-:S06]  /*1d70*/  WARPGROUP.ARRIVE ;  /* 0x00000000000079c5 */ /* 0x000fcc0000000000 */
[----:B------:R-:W-:Y:S01]  /*1d80*/  IGMMA.64x16x32.S8.S8 R128, gdesc[UR8], RZ, !UPT, gsb0 ;  /* 0x00600000088079f1 */ /* 0x000fe2000c0410ff */
[----:B------:R-:W-:Y:S01]  /*1d90*/  UMOV UR10, UR12 ;  /* 0x0000000c000a7c82 */ /* 0x000fe20008000000 */
[----:B------:R-:W-:Y:S01]  /*1da0*/  UMOV UR11, 0xc0000010 ;  /* 0xc0000010000b7882 */ /* 0x000fe20000000000 */
[----:B------:R-:W-:Y:S01]  /*1db0*/  UIADD3 UR12, UR6, 0xa0, URZ ;  /* 0x000000a0060c7890 */ /* 0x000fe2000fffe03f */
[----:B------:R-:W-:Y:S02]  /*1dc0*/  WARPGROUP.DEPBAR.LE gsb0, 0x0 ;  /* 0x00008000000079c5 */ /* 0x000fe40000010000 */
        /* <DEDUP_REMOVED lines=46> */
[----:B------:R-:W-:Y:S02]  /*20b0*/  UIADD3 UR7, UR6, 0x1a0, URZ ;  /* 0x000001a006077890 */ /* 0x000fe4000fffe03f */
[----:B------:R-:W-:Y:S01]  /*20c0*/  UIADD3 UR6, UR6, 0x1c0, URZ ;  /* 0x000001c006067890 */ /* 0x000fe2000fffe03f */
[----:B------:R-:W-:Y:S02]  /*20d0*/  WARPGROUP.DEPBAR.LE gsb0, 0x0 ;  /* 0x00008000000079c5 */ /* 0x000fe40000010000 */
[----:B------:R-:W-:-:S06]  /*20e0*/  WARPGROUP.ARRIVE ;  /* 0x00000000000079c5 */ /* 0x000fcc0000000000 */
[----:B------:R-:W-:Y:S01]  /*20f0*/  IGMMA.64x16x32.S8.S8 R56, gdesc[UR8], RZ, !UPT, gsb0 ;  /* 0x00600000083879f1 */ /* 0x000fe2000c0410ff */
[----:B------:R-:W-:Y:S01]  /*2100*/  UMOV UR10, UR12 ;  /* 0x0000000c000a7c82 */ /* 0x000fe20008000000 */
[----:B------:R-:W-:Y:S01]  /*2110*/  UMOV UR11, 0xc0000010 ;  /* 0xc0000010000b7882 */ /* 0x000fe20000000000 */
        /* <DEDUP_REMOVED lines=17> */
[----:B------:R-:W-:Y:S03]  /*2230*/  IGMMA.64x16x32.S8.S8 R24, gdesc[UR8], RZ, !UPT, gsb0 ;  /* 0x00600000081879f1 */ /* 0x000fe6000c0410ff */
[----:B------:R-:W-:Y:S02]  /*2240*/  WARPGROUP.DEPBAR.LE gsb0, 0x0 ;  /* 0x00008000000079c5 */ /* 0x000fe40000010000 */
[----:B------:R-:W-:Y:S05]  /*2250*/  @!P2 BRA `(.L_x_26) ;  /* 0x00000008000ca947 */ /* 0x000fea0003800000 */
[----:B------:R-:W-:Y:S01]  /*2260*/  UIADD3 UR6, UR38, 0x1, URZ ;  /* 0x0000000126067890 */ /* 0x000fe2000fffe03f */
[----:B-12---:R-:W-:Y:S02]  /*2270*/  IMAD.U32 R0, RZ, RZ, UR44 ;  /* 0x0000002cff007e24 */ /* 0x006fe4000f8e00ff */
[----:B------:R-:W-:Y:S01]  /*2280*/  IMAD.U32 R3, RZ, RZ, UR38 ;  /* 0x00000026ff037e24 */ /* 0x000fe2000f8e00ff */
[----:B------:R-:W-:-:S04]  /*2290*/  UISETP.NE.AND UP0, UPT, UR6, 0x17, UPT ;  /* 0x000000170600788c */ /* 0x000fc8000bf05270 */
[----:B------:R-:W-:Y:S02]  /*22a0*/  USEL UR7, URZ, 0x1, UP0 ;  /* 0x000000013f077887 */ /* 0x000fe40008000000 */
[----:B------:R-:W-:Y:S02]  /*22b0*/  USEL UR6, UR6, URZ, UP0 ;  /* 0x0000003f06067287 */ /* 0x000fe40008000000 */
[----:B------:R-:W-:-:S06]  /*22c0*/  ULOP3.LUT UR7, UR39, UR7, URZ, 0x3c, !UPT ;  /* 0x0000000727077292 */ /* 0x000fcc000f8e3c3f */
[----:B------:R-:W-:-:S07]  /*22d0*/  IMAD.U32 R6, RZ, RZ, UR7 ;  /* 0x00000007ff067e24 */ /* 0x000fce000f8e00ff */
.L_x_33:
[----:B------:R-:W-:Y:S05]  /*22e0*/  @!P0 BRA `(.L_x_27) ;  /* 0x0000000000048947 */ /* 0x000fea0003800000 */
[----:B------:R-:W-:Y:S01]  /*22f0*/  BPT.TRAP 0x1 ;  /* 0x000000040000795c */ /* 0x000fe20000300000 */
.L_x_27:
[----:B------:R-:W-:Y:S01]  /*2300*/  ULEA UR7, UR6, UR42, 0x3 ;  /* 0x0000002a06077291 */ /* 0x000fe2000f8e183f */
[----:B------:R-:W-:-:S08]  /*2310*/  SHF.L.U32 R4, R6, 0x1f, RZ ;  /* 0x0000001f06047819 */ /* 0x000fd000000006ff */
[----:B------:R1:W2:Y:S01]  /*2320*/  SYNCS.PHASECHK.TRANS64.TRYWAIT P1, [UR7], R4 ;  /* 0x00000004ff0075a7 */ /* 0x0002a20008020147 */
[----:B------:R-:W-:Y:S05]  /*2330*/  @!P0 BRA `(.L_x_28) ;  /* 0x0000000000048947 */ /* 0x000fea0003800000 */
[----:B------:R-:W-:Y:S01]  /*2340*/  BPT.TRAP 0x1 ;  /* 0x000000040000795c */ /* 0x000fe20000300000 */
.L_x_28:
[----:B--2---:R-:W-:Y:S05]  /*2350*/  @P1 BRA `(.L_x_29) ;  /* 0x0000000000081947 */ /* 0x004fea0003800000 */
[----:B------:R-:W2:Y:S02]  /*2360*/  SYNCS.PHASECHK.TRANS64.TRYWAIT P1, [UR7], R4 ;  /* 0x00000004ff0075a7 */ /* 0x000ea40008020147 */
[----:B--2---:R-:W-:Y:S05]  /*2370*/  @!P1 BRA `(.L_x_30) ;  /* 0x0000008c00f49947 */ /* 0x004fea0003800000 */
.L_x_29:
[----:B------:R-:W-:Y:S01]  /*2380*/  ULEA UR8, UR6, UR4, 0x7 ;  /* 0x0000000406087291 */ /* 0x000fe2000f8e383f */
[----:B------:R-:W-:Y:S01]  /*2390*/  WARPGROUP.ARRIVE ;  /* 0x00000000000079c5 */ /* 0x000fe20000000000 */
[----:B------:R-:W-:Y:S01]  /*23a0*/  UIMAD UR7, UR6, 0x1e0, UR5 ;  /* 0x000001e0060778a4 */ /* 0x000fe2000f8e0205 */
[----:B------:R-:W-:Y:S01]  /*23b0*/  UMOV UR9, 0xc0000010 ;  /* 0xc000001000097882 */ /* 0x000fe20000000000 */
[----:B------:R-:W-:Y:S02]  /*23c0*/  UMOV UR11, 0xc0000010 ;  /* 0xc0000010000b7882 */ /* 0x000fe40000000000 */
[----:B------:R-:W-:Y:S02]  /*23d0*/  UIADD3 UR12, UR7, 0x20, URZ ;  /* 0x00000020070c7890 */ /* 0x000fe4000fffe03f */
[----:B------:R-:W-:Y:S02]  /*23e0*/  UIADD3 UR13, UR7, 0x40, URZ ;  /* 0x00000040070d7890 */ /* 0x000fe4000fffe03f */
[----:B------:R-:W-:Y:S01]  /*23f0*/  UMOV UR10, UR7 ;  /* 0x00000007000a7c82 */ /* 0x000fe20008000000 */
[----:B------:R-:W-:Y:S01]  /*2400*/  UIADD3 UR14, UR7, 0x60, URZ ;  /* 0x00000060070e7890 */ /* 0x000fe2000fffe03f */
[----:B------:R-:W-:Y:S01]  /*2410*/  IGMMA.64x16x32.S8.S8 R136, gdesc[UR8], R136, gsb0 ;  /* 0x00600000088879f1 */ /* 0x000fe20008041088 */
[----:B------:R-:W-:Y:S01]  /*2420*/  UMOV UR10, UR12 ;  /* 0x0000000c000a7c82 */ /* 0x000fe20008000000 */
[----:B------:R-:W-:Y:S01]  /*2430*/  UMOV UR11, 0xc0000010 ;  /* 0xc0000010000b7882 */ /* 0x000fe20000000000 */
[----:B------:R-:W-:Y:S01]  /*2440*/  UIADD3 UR12, UR7, 0x80, URZ ;  /* 0x00000080070c7890 */ /* 0x000fe2000fffe03f */
[----:B------:R-:W-:-:S02]  /*2450*/  WARPGROUP.DEPBAR.LE gsb0, 0x0 ;  /* 0x00008000000079c5 */ /* 0x000fc40000010000 */
[----:B------:R-:W-:-:S06]  /*2460*/  WARPGROUP.ARRIVE ;  /* 0x00000000000079c5 */ /* 0x000fcc0000000000 */
[----:B------:R-:W-:Y:S01]  /*2470*/  IGMMA.64x16x32.S8.S8 R128, gdesc[UR8], R128, gsb0 ;  /* 0x00600000088079f1 */ /* 0x000fe20008041080 */
[----:B------:R-:W-:Y:S01]  /*2480*/  UMOV UR10, UR13 ;  /* 0x0000000d000a7c82 */ /* 0x000fe20008000000 */
[----:B------:R-:W-:Y:S01]  /*2490*/  UMOV UR11, 0xc0000010 ;  /* 0xc0000010000b7882 */ /* 0x000fe20000000000 */
[----:B------:R-:W-:Y:S01]  /*24a0*/  UIADD3 UR13, UR7, 0xa0, URZ ;  /* 0x000000a0070d7890 */ /* 0x000fe2000fffe03f */
[----:B------:R-:W-:Y:S02]  /*24b0*/  WARPGROUP.DEPBAR.LE gsb0, 0x0 ;  /* 0x00008000000079c5 */ /* 0x000fe40000010000 */
        /* <DEDUP_REMOVED lines=46> */
[----:B------:R-:W-:Y:S02]  /*27a0*/  UIADD3 UR12, UR7, 0x1a0, URZ ;  /* 0x000001a0070c7890 */ /* 0x000fe4000fffe03f */
[----:B------:R-:W-:Y:S01]  /*27b0*/  UIADD3 UR7, UR7, 0x1c0, URZ ;  /* 0x000001c007077890 */ /* 0x000fe2000fffe03f */
[----:B------:R-:W-:Y:S02]  /*27c0*/  WARPGROUP.DEPBAR.LE gsb0, 0x0 ;  /* 0x00008000000079c5 */ /* 0x000fe40000010000 */
[----:B------:R-:W-:-:S06]  /*27d0*/  WARPGROUP.ARRIVE ;  /* 0x00000000000079c5 */ /* 0x000fcc0000000000 */
[----:B------:R-:W-:Y:S01]  /*27e0*/  IGMMA.64x16x32.S8.S8 R56, gdesc[UR8], R56, gsb0 ;  /* 0x00600000083879f1 */ /* 0x000fe20008041038 */
[----:B------:R-:W-:Y:S01]  /*27f0*/  UMOV UR10, UR13 ;  /* 0x0000000d000a7c82 */ /* 0x000fe20008000000 */
[----:B------:R-:W-:Y:S01]  /*2800*/  UMOV UR11, 0xc0000010 ;  /* 0xc0000010000b7882 */ /* 0x000fe20000000000 */
        /* <DEDUP_REMOVED lines=17> */
[----:B------:R-:W-:Y:S03]  /*2920*/  IGMMA.64x16x32.S8.S8 R24, gdesc[UR8], R24, gsb0 ;  /* 0x00600000081879f1 */ /* 0x000fe60008041018 */
[----:B------:R-:W-:Y:S02]  /*2930*/  WARPGROUP.DEPBAR.LE gsb0, 0x0 ;  /* 0x00008000000079c5 */ /* 0x000fe40000010000 */
[----:B------:R-:W-:Y:S05]  /*2940*/  @!P0 BRA `(.L_x_31) ;  /* 0x0000000000048947 */ /* 0x000fea0003800000 */
[----:B------:R-:W-:Y:S01]  /*2950*/  BPT.TRAP 0x1 ;  /* 0x000000040000795c */ /* 0x000fe20000300000 */
.L_x_31:
[----:B------:R-:W-:-:S13]  /*2960*/  ISETP.NE.AND P1, PT, R146, RZ, PT ;  /* 0x000000ff9200720c */ /* 0x000fda0003f25270 */
[----:B-12---:R-:W-:-:S05]  /*2970*/  @P1 LEA R4, R3, UR42, 0x3 ;  /* 0x0000002a03041c11 */ /* 0x006fca000f8e18ff */
[----:B------:R-:W-:-:S05]  /*2980*/  @P1 VIADD R4, R4, 0xb8 ;  /* 0x000000b804041836 */ /* 0x000fca0000000000 */
[----:B------:R-:W-:-:S04]  /*2990*/  @P1 PRMT R4, R147, 0x654, R4 ;  /* 0x0000065493041816 */ /* 0x000fc80000000004 */
[----:B------:R1:W-:Y:S01]  /*29a0*/  @P1 SYNCS.ARRIVE.TRANS64.RED.A1T0 RZ, [R4+URZ], RZ ;  /* 0x000000ff04ff19a7 */ /* 0x0003e2000810043f */
[----:B------:R-:W-:-:S13]  /*29b0*/  ISETP.GT.U32.AND P1, PT, R23, 0x1, PT ;  /* 0x000000011700780c */ /* 0x000fda0003f24070 */
[----:B-1----:R-:W-:Y:S05]  /*29c0*/  @P1 BRA `(.L_x_32) ;  /* 0x0000000000041947 */ /* 0x002fea0003800000 */
[----:B------:R-:W-:Y:S01]  /*29d0*/  BPT.TRAP 0x1 ;  /* 0x000000040000795c */ /* 0x000fe20000300000 */
.L_x_32:
[----:B------:R-:W-:Y:S01]  /*29e0*/  UIADD3 UR6, UR6, 0x1, URZ ;  /* 0x0000000106067890 */ /* 0x000fe2000fffe03f */
[C---:B------:R-:W-:Y:S01]  /*29f0*/  ISETP.GT.AND P2, PT, R0.reuse, 0x1, PT ;  /* 0x000000010000780c */ /* 0x040fe20003f44270 */
[----:B------:R-:W-:Y:S02]  /*2a00*/  VIADD R3, R3, 0x1 ;  /* 0x0000000103037836 */ /* 0x000fe40000000000 */
[----:B------:R-:W-:Y:S01]  /*2a10*/  UISETP.NE.AND UP0, UPT, UR6, 0x17, UPT ;  /* 0x000000170600788c */ /* 0x000fe2000bf05270 */
[----:B------:R-:W-:Y:S02]  /*2a20*/  VIADD R0, R0, 0xffffffff ;  /* 0xffffffff00007836 */ /* 0x000fe40000000000 */
[C---:B------:R-:W-:Y:S01]  /*2a30*/  ISETP.NE.AND P1, PT, R3.reuse, 0x17, PT ;  /* 0x000000170300780c */ /* 0x040fe20003f25270 */
[----:B------:R-:W-:Y:S02]  /*2a40*/  USEL UR7, URZ, 0x1, UP0 ;  /* 0x000000013f077887 */ /* 0x000fe40008000000 */
[----:B------:R-:W-:Y:S01]  /*2a50*/  USEL UR6, UR6, URZ, UP0 ;  /* 0x0000003f06067287 */ /* 0x000fe20008000000 */
[----:B------:R-:W-:-:S03]  /*2a60*/  SEL R3, R3, RZ, P1 ;  /* 0x000000ff03037207 */ /* 0x000fc60000800000 */
[----:B------:R-:W-:Y:S01]  /*2a70*/  LOP3.LUT R6, R6, UR7, RZ, 0x3c, !PT ;  /* 0x0000000706067c12 */ /* 0x000fe2000f8e3cff */
[----:B------:R-:W-:Y:S07]  /*2a80*/  @P2 BRA `(.L_x_33) ;  /* 0xfffffff800142947 */ /* 0x000fee000383ffff */
.L_x_26:
[----:B-12---:R-:W1:Y:S01]  /*2a90*/  LDC R0, c[0x0][0x28c] ;  /* 0x0000a300ff007b82 */ /* 0x006e620000000800 */
[----:B------:R-:W-:-:S04]  /*2aa0*/  IMAD.U32 R3, RZ, RZ, UR46 ;  /* 0x0000002eff037e24 */ /* 0x000fc8000f8e00ff */
[----:B------:R2:W-:Y:S01]  /*2ab0*/  SYNCS.ARRIVE.TRANS64.A1T0 RZ, [R3+UR43], RZ ;  /* 0x000000ff03ff79a7 */ /* 0x0005e2000810002b */
[----:B-1----:R-:W-:-:S13]  /*2ac0*/  ISETP.GE.AND P1, PT, R0, 0x1, PT ;  /* 0x000000010000780c */ /* 0x002fda0003f26270 */
[----:B--2---:R-:W-:Y:S05]  /*2ad0*/  @!P1 BRA `(.L_x_34) ;  /* 0x0000000000449947 */ /* 0x004fea0003800000 */
[----:B------:R-:W-:Y:S05]  /*2ae0*/  @!P0 BRA `(.L_x_35) ;  /* 0x0000000000048947 */ /* 0x000fea0003800000 */
[----:B------:R-:W-:Y:S01]  /*2af0*/  BPT.TRAP 0x1 ;  /* 0x000000040000795c */ /* 0x000fe20000300000 */
.L_x_35:
[----:B------:R-:W-:-:S13]  /*2b00*/  ISETP.NE.AND P0, PT, R146, RZ, PT ;  /* 0x000000ff9200720c */ /* 0x000fda0003f05270 */
[----:B------:R-:W-:-:S05]  /*2b10*/  VOTEU.ANY UP0, P0 ;  /* 0x00000000003f7886 */ /* 0x000fca0000000100 */
[----:B------:R-:W-:-:S06]  /*2b20*/  @UP0 UIADD3 UR4, UR38, UR44, URZ ;  /* 0x0000002c26040290 */ /* 0x000fcc000fffe03f */
[----:B------:R-:W-:Y:S02]  /*2b30*/  IMAD.U32 R4, RZ, RZ, UR4 ;  /* 0x00000004ff047e24 */ /* 0x000fe4000f8e00ff */
[----:B------:R-:W-:Y:S02]  /*2b40*/  IMAD.U32 R3, RZ, RZ, UR4 ;  /* 0x00000004ff037e24 */ /* 0x000fe4000f8e00ff */
[----:B------:R-:W-:-:S05]  /*2b50*/  @P0 IMAD.WIDE.U32 R4, R4, -0x4de9bd37, RZ ;  /* 0xb21642c904040825 */ /* 0x000fca00078e00ff */
[----:B------:R-:W-:-:S05]  /*2b60*/  @P0 SHF.R.U32.HI R0, RZ, 0x4, R5 ;  /* 0x00000004ff000819 */ /* 0x000fca0000011605 */
[----:B------:R-:W-:-:S05]  /*2b70*/  @P0 IMAD R0, R0, -0x17, R3 ;  /* 0xffffffe900000824 */ /* 0x000fca00078e0203 */
[----:B------:R-:W-:-:S05]  /*2b80*/  @P0 LEA R0, R0, UR42, 0x3 ;  /* 0x0000002a00000c11 */ /* 0x000fca000f8e18ff */
[----:B------:R-:W-:-:S05]  /*2b90*/  @P0 VIADD R0, R0, 0xb8 ;  /* 0x000000b800000836 */ /* 0x000fca0000000000 */
[----:B------:R-:W-:-:S04]  /*2ba0*/  @P0 PRMT R0, R147, 0x654, R0 ;  /* 0x0000065493000816 */ /* 0x000fc80000000000 */
[----:B------:R1:W-:Y:S01]  /*2bb0*/  @P0 SYNCS.ARRIVE.TRANS64.RED.A1T0 RZ, [R0+URZ], RZ ;  /* 0x000000ff00ff09a7 */ /* 0x0003e2000810043f */
[----:B------:R-:W-:-:S13]  /*2bc0*/  ISETP.GT.U32.AND P0, PT, R23, 0x1, PT ;  /* 0x000000011700780c */ /* 0x000fda0003f04070 */
[----:B-1----:R-:W-:Y:S05]  /*2bd0*/  @P0 BRA `(.L_x_34) ;  /* 0x0000000000040947 */ /* 0x002fea0003800000 */
[----:B------:R-:W-:Y:S01]  /*2be0*/  BPT.TRAP 0x1 ;  /* 0x000000040000795c */ /* 0x000fe20000300000 */
.L_x_34:
[----:B------:R-:W-:Y:S01]  /*2bf0*/  SHF.L.U32 R0, R158, 0x1f, RZ ;  /* 0x0000001f9e007819 */ /* 0x000fe200000006ff */
[----:B------:R-:W-:Y:S01]  /*2c00*/  UIADD3 UR38, UR38, UR41, URZ ;  /* 0x0000002926267290 */ /* 0x000fe2000fffe03f */
[----:B------:R-:W-:Y:S01]  /*2c10*/  IMAD R11, R19, 0xf0, RZ ;  /* 0x000000f0130b7824 */ /* 0x000fe200078e02ff */
[----:B------:R-:W-:Y:S01]  /*2c20*/  UISETP.GE.U32.AND UP1, UPT, UR41, 0x17, UPT ;  /* 0x000000172900788c */ /* 0x000fe2000bf26070 */
[----:B------:R-:W1:Y:S01]  /*2c30*/  SYNCS.PHASECHK.TRANS64.TRYWAIT P0, [UR45+0x8], R0 ;  /* 0x00000800ff0075a7 */ /* 0x000e62000800016d */
[----:B------:R-:W-:Y:S01]  /*2c40*/  UISETP.GT.U32.AND UP0, UPT, UR38, 0x16, UPT ;  /* 0x000000162600788c */ /* 0x000fe2000bf04070 */
[----:B------:R-:W-:Y:S01]  /*2c50*/  SHF.R.S32.HI R10, RZ, 0x1f, R18 ;  /* 0x0000001fff0a7819 */ /* 0x000fe20000011412 */
[----:B------:R-:W-:Y:S02]  /*2c60*/  UIMAD.WIDE.U32 UR4, UR38, -0x4de9bd37, URZ ;  /* 0xb21642c9260478a5 */ /* 0x000fe4000f8e003f */
[----:B------:R-:W-:Y:S02]  /*2c70*/  UISETP.LT.U32.AND UP0, UPT, UR41, 0x17, UP0 ;  /* 0x000000172900788c */ /* 0x000fe40008701070 */
[----:B------:R-:W-:-:S02]  /*2c80*/  USHF.R.U32.HI UR4, URZ, 0x4, UR5 ;  /* 0x000000043f047899 */ /* 0x000fc40008011605 */
[----:B------:R-:W-:Y:S02]  /*2c90*/  USEL UR6, URZ, 0x1, !UP0 ;  /* 0x000000013f067887 */ /* 0x000fe4000c000000 */
[----:B------:R-:W-:Y:S02]  /*2ca0*/  UIMAD UR38, UR4, -0x17, UR38 ;  /* 0xffffffe9042678a4 */ /* 0x000fe4000f8e0226 */
[----:B------:R-:W-:-:S04]  /*2cb0*/  ULOP3.LUT UR39, UR39, UR6, URZ, 0x3c, !UPT ;  /* 0x0000000627277292 */ /* 0x000fc8000f8e3c3f */
[----:B------:R-:W-:Y:S01]  /*2cc0*/  @UP1 ULOP3.LUT UR39, UR39, 0x1, UR4, 0x78, !UPT ;  /* 0x0000000127271892 */ /* 0x000fe2000f8e7804 */
[----:B-1----:R-:W-:Y:S11]  /*2cd0*/  @!P0 BRA `(.L_x_36) ;  /* 0x0000008400b48947 */ /* 0x002ff60003800000 */
.L_x_325:
[----:B-1----:R-:W-:Y:S01]  /*2ce0*/  IMAD.SHL.U32 R3, R22, 0x40, RZ ;  /* 0x0000004016037824 */ /* 0x002fe200078e00ff */
[----:B------:R-:W-:Y:S01]  /*2cf0*/  ULDC UR6, c[0x0][0x284] ;  /* 0x0000a10000067ab9 */ /* 0x000fe20000000800 */
[----:B------:R-:W-:Y:S01]  /*2d00*/  ULDC.64 UR4, c[0x0][0x5d0] ;  /* 0x0001740000047ab9 */ /* 0x000fe20000000a00 */
[----:B------:R-:W-:Y:S01]  /*2d10*/  SHF.R.S32.HI R15, RZ, 0x1f, R11 ;  /* 0x0000001fff0f7819 */ /* 0x000fe2000001140b */
[----:B------:R-:W-:Y:S01]  /*2d20*/  IMAD R7, R10, UR4, RZ ;  /* 0x000000040a077c24 */ /* 0x000fe2000f8e02ff */
[----:B------:R-:W-:Y:S01]  /*2d30*/  ISETP.GE.AND P0, PT, R3, UR6, PT ;  /* 0x0000000603007c0c */ /* 0x000fe2000bf06270 */
[C---:B------:R-:W-:Y:S01]  /*2d40*/  IMAD.WIDE.U32 R4, R18.reuse, UR4, R150 ;  /* 0x0000000412047c25 */ /* 0x040fe2000f8e0096 */
[----:B------:R-:W-:Y:S02]  /*2d50*/  ULDC UR4, c[0x0][0x288] ;  /* 0x0000a20000047ab9 */ /* 0x000fe40000000800 */
[C---:B------:R-:W-:Y:S01]  /*2d60*/  ISETP.GE.OR P0, PT, R11.reuse, UR4, P0 ;  /* 0x000000040b007c0c */ /* 0x040fe20008706670 */
[----:B------:R-:W-:Y:S01]  /*2d70*/  IMAD R7, R18, UR5, R7 ;  /* 0x0000000512077c24 */ /* 0x000fe2000f8e0207 */
[----:B------:R-:W-:-:S04]  /*2d80*/  IADD3 R4, P1, R11, R4, RZ ;  /* 0x000000040b047210 */ /* 0x000fc80007f3e0ff */
[----:B------:R-:W-:-:S07]  /*2d90*/  IADD3.X R5, R15, R5, R7, P1, !PT ;  /* 0x000000050f057210 */ /* 0x000fce0000ffe407 */
[----:B------:R-:W-:Y:S05]  /*2da0*/  @P0 BRA `(.L_x_37) ;  /* 0x0000006000f40947 */ /* 0x000fea0003800000 */
[----:B------:R-:W1:Y:S01]  /*2db0*/  LDC.64 R8, c[0x0][0x5c8] ;  /* 0x00017200ff087b82 */ /* 0x000e620000000a00 */
[----:B0-----:R-:W-:Y:S01]  /*2dc0*/  IMAD.WIDE R12, R22, 0x40, R148 ;  /* 0x00000040160c7825 */ /* 0x001fe200078e0294 */
[----:B------:R-:W-:Y:S01]  /*2dd0*/  ULDC.64 UR4, c[0x0][0x5c0] ;  /* 0x0001700000047ab9 */ /* 0x000fe20000000a00 */
[----:B------:R-:W-:Y:S02]  /*2de0*/  BSSY B0, `(.L_x_37) ;  /* 0x0000639000007945 */ /* 0x000fe40003800000 */
[----:B------:R-:W-:Y:S02]  /*2df0*/  IMAD.IADD R19, R153, 0x1, -R11 ;  /* 0x0000000199137824 */ /* 0x000fe400078e0a0b */
[-C--:B-1----:R-:W-:Y:S02]  /*2e00*/  IMAD R0, R13, R8.reuse, RZ ;  /* 0x000000080d007224 */ /* 0x082fe400078e02ff */
[----:B------:R-:W-:-:S04]  /*2e10*/  IMAD.WIDE.U32 R4, R12, R8, R4 ;  /* 0x000000080c047225 */ /* 0x000fc800078e0004 */
[----:B------:R-:W-:Y:S01]  /*2e20*/  IMAD R7, R12, R9, R0 ;  /* 0x000000090c077224 */ /* 0x000fe200078e0200 */
[----:B------:R-:W-:Y:S01]  /*2e30*/  IADD3 R4, P0, R4, UR4, RZ ;  /* 0x0000000404047c10 */ /* 0x000fe2000ff1e0ff */
[----:B------:R-:W-:Y:S02]  /*2e40*/  IMAD.IADD R0, R156, 0x1, -R3 ;  /* 0x000000019c007824 */ /* 0x000fe400078e0a03 */
[----:B------:R-:W-:Y:S01]  /*2e50*/  IMAD.IADD R7, R5, 0x1, R7 ;  /* 0x0000000105077824 */ /* 0x000fe200078e0207 */
[----:B------:R-:W-:-:S04]  /*2e60*/  LEA R6, P1, R8, R4, 0x3 ;  /* 0x0000000408067211 */ /* 0x000fc800078218ff */
[----:B------:R-:W-:Y:S02]  /*2e70*/  IADD3.X R5, R7, UR5, RZ, P0, !PT ;  /* 0x0000000507057c10 */ /* 0x000fe400087fe4ff */
[----:B-----5:R-:W-:Y:S02]  /*2e80*/  ISETP.NE.AND P0, PT, R144, RZ, PT ;  /* 0x000000ff9000720c */ /* 0x020fe40003f05270 */
[----:B------:R-:W-:-:S11]  /*2e90*/  LEA.HI.X R7, R8, R5, R9, 0x3, P1 ;  /* 0x0000000508077211 */ /* 0x000fd600008f1c09 */
[----:B------:R-:W-:Y:S05]  /*2ea0*/  @!P0 BRA `(.L_x_38) ;  /* 0x0000004800208947 */ /* 0x000fea0003800000 */
[----:B------:R-:W0:Y:S01]  /*2eb0*/  LDC.64 R160, c[0x0][0x5b0] ;  /* 0x00016c00ffa07b82 */ /* 0x000e220000000a00 */
[----:B------:R-:W-:Y:S01]  /*2ec0*/  ULDC.64 UR4, c[0x0][0x5b8] ;  /* 0x00016e0000047ab9 */ /* 0x000fe20000000a00 */
[----:B------:R-:W-:Y:S01]  /*2ed0*/  ISETP.GE.AND P1, PT, R0, 0x1, PT ;  /* 0x000000010000780c */ /* 0x000fe20003f26270 */
[----:B------:R-:W-:Y:S01]  /*2ee0*/  IMAD.WIDE.U32 R8, R18, UR4, R150 ;  /* 0x0000000412087c25 */ /* 0x000fe2000f8e0096 */
[----:B------:R-:W-:Y:S02]  /*2ef0*/  BSSY B1, `(.L_x_39) ;  /* 0x000000e000017945 */ /* 0x000fe40003800000 */
[----:B------:R-:W-:Y:S01]  /*2f00*/  ISETP.LT.OR P4, PT, R19, 0x1, !P1 ;  /* 0x000000011300780c */ /* 0x000fe20004f81670 */
[----:B------:R-:W-:Y:S01]  /*2f10*/  IMAD R3, R10, UR4, RZ ;  /* 0x000000040a037c24 */ /* 0x000fe2000f8e02ff */
[----:B------:R-:W1:Y:S01]  /*2f20*/  LDC.64 R162, c[0x0][0x5a8] ;  /* 0x00016a00ffa27b82 */ /* 0x000e620000000a00 */
[----:B------:R-:W-:Y:S02]  /*2f30*/  IADD3 R10, P0, R11, R8, RZ ;  /* 0x000000080b0a7210 */ /* 0x000fe40007f1e0ff */
[----:B------:R-:W-:-:S05]  /*2f40*/  IMAD R3, R18, UR5, R3 ;  /* 0x0000000512037c24 */ /* 0x000fca000f8e0203 */
[----:B------:R-:W-:Y:S01]  /*2f50*/  IADD3.X R11, R15, R9, R3, P0, !PT ;  /* 0x000000090f0b7210 */ /* 0x000fe200007fe403 */
[-C--:B0-----:R-:W-:Y:S02]  /*2f60*/  IMAD R3, R13, R160.reuse, RZ ;  /* 0x000000a00d037224 */ /* 0x081fe400078e02ff */
[----:B------:R-:W-:-:S04]  /*2f70*/  IMAD.WIDE.U32 R8, R12, R160, R10 ;  /* 0x000000a00c087225 */ /* 0x000fc800078e000a */
[----:B------:R-:W-:Y:S01]  /*2f80*/  IMAD R21, R12, R161, R3 ;  /* 0x000000a10c157224 */ /* 0x000fe200078e0203 */
[----:B-1----:R-:W-:-:S04]  /*2f90*/  IADD3 R8, P0, R8, R162, RZ ;  /* 0x000000a208087210 */ /* 0x002fc80007f1e0ff */
[----:B------:R-:W-:Y:S01]  /*2fa0*/  IADD3.X R9, R163, R9, R21, P0, !PT ;  /* 0x00000009a3097210 */ /* 0x000fe200007fe415 */
[----:B------:R-:W-:Y:S08]  /*2fb0*/  @P4 BRA `(.L_x_40) ;  /* 0x0000000000044947 */ /* 0x000ff00003800000 */
[----:B------:R0:W5:Y:S02]  /*2fc0*/  LDG.E.U8 R157, desc[UR36][R8.64] ;  /* 0x00000024089d7981 */ /* 0x000164000c1e1100 */
.L_x_40:
[----:B------:R-:W-:Y:S05]  /*2fd0*/  BSYNC B1 ;  /* 0x0000000000017941 */ /* 0x000fea0003800000 */
.L_x_39:
[C---:B------:R-:W-:Y:S01]  /*2fe0*/  SHF.L.U64.HI R15, R160.reuse, 0x3, R161 ;  /* 0x00000003a00f7819 */ /* 0x040fe200000102a1 */
[----:B------:R-:W-:Y:S01]  /*2ff0*/  IMAD.SHL.U32 R14, R160, 0x8, RZ ;  /* 0x00000008a00e7824 */ /* 0x000fe200078e00ff */
[----:B-----5:R-:W-:Y:S01]  /*3000*/  LOP3.LUT R3, R157, 0xffff, RZ, 0xc0, !PT ;  /* 0x0000ffff9d037812 */ /* 0x020fe200078ec0ff */
[----:B------:R-:W-:Y:S01]  /*3010*/  BSSY B1, `(.L_x_41) ;  /* 0x0000013000017945 */ /* 0x000fe20003800000 */
[----:B------:R-:W-:Y:S01]  /*3020*/  ISETP.GE.AND P0, PT, R0, 0x9, PT ;  /* 0x000000090000780c */ /* 0x000fe20003f06270 */
[----:B------:R-:W-:Y:S01]  /*3030*/  IMAD.WIDE.U32 R14, R12, R160, R14 ;  /* 0x000000a00c0e7225 */ /* 0x000fe200078e000e */
[----:B------:R-:W-:Y:S02]  /*3040*/  PRMT R3, R3, 0x8880, RZ ;  /* 0x0000888003037816 */ /* 0x000fe400000000ff */
[----:B------:R-:W-:Y:S01]  /*3050*/  ISETP.LT.OR P5, PT, R19, 0x9, !P1 ;  /* 0x000000091300780c */ /* 0x000fe20004fa1670 */
[----:B------:R-:W-:Y:S01]  /*3060*/  IMAD.IADD R13, R21, 0x1, R15 ;  /* 0x00000001150d7824 */ /* 0x000fe200078e020f */
[----:B------:R-:W-:Y:S01]  /*3070*/  IADD3 R10, P2, P3, R10, R162, R14 ;  /* 0x000000a20a0a7210 */ /* 0x000fe20007b5e00e */
[----:B------:R-:W-:-:S03]  /*3080*/  IMAD R12, R3, R144, RZ ;  /* 0x00000090030c7224 */ /* 0x000fc600078e02ff */
[----:B------:R-:W-:Y:S01]  /*3090*/  IADD3.X R11, R11, R163, R13, P2, P3 ;  /* 0x000000a30b0b7210 */ /* 0x000fe200017e640d */
[----:B------:R-:W-:Y:S01]  /*30a0*/  @!P4 IMAD R3, R136, R145, R12 ;  /* 0x000000918803c224 */ /* 0x000fe200078e020c */
[C---:B------:R-:W-:Y:S02]  /*30b0*/  ISETP.LT.OR P2, PT, R19.reuse, 0x2, !P1 ;  /* 0x000000021300780c */ /* 0x040fe40004f41670 */
[C---:B------:R-:W-:Y:S02]  /*30c0*/  ISETP.LT.OR P3, PT, R19.reuse, 0x1, !P0 ;  /* 0x000000011300780c */ /* 0x040fe40004761670 */
[----:B------:R1:W-:Y:S01]  /*30d0*/  @!P4 STG.E.U8 desc[UR36][R4.64], R3 ;  /* 0x000000030400c986 */ /* 0x0003e2000c101124 */
[C---:B------:R-:W-:Y:S02]  /*30e0*/  ISETP.LT.OR P4, PT, R19.reuse, 0x2, !P0 ;  /* 0x000000021300780c */ /* 0x040fe40004781670 */
[----:B------:R-:W-:-:S06]  /*30f0*/  ISETP.LT.OR P1, PT, R19, 0xa, !P1 ;  /* 0x0000000a1300780c */ /* 0x000fcc0004f21670 */
[----:B------:R-:W-:Y:S07]  /*3100*/  @P2 BRA `(.L_x_42) ;  /* 0x00000000000c2947 */ /* 0x000fee0003800000 */
[----:B------:R-:W1:Y:S02]  /*3110*/  LDG.E.U8 R157, desc[UR36][R8.64+0x1] ;  /* 0x00000124089d7981 */ /* 0x000e64000c1e1100 */
[----:B-1----:R-:W-:-:S05]  /*3120*/  PRMT R3, R157, 0x8880, RZ ;  /* 0x000088809d037816 */ /* 0x002fca00000000ff */
[----:B------:R-:W-:-:S07]  /*3130*/  IMAD R12, R3, R144, RZ ;  /* 0x00000090030c7224 */ /* 0x000fce00078e02ff */
.L_x_42:
[----:B------:R-:W-:Y:S05]  /*3140*/  BSYNC B1 ;  /* 0x0000000000017941 */ /* 0x000fea0003800000 */
.L_x_41:
[----:B------:R-:W-:Y:S01]  /*3150*/  @!P2 IMAD R137, R137, R145, R12 ;  /* 0x000000918989a224 */ /* 0x000fe200078e020c */
[----:B------:R-:W-:Y:S04]  /*3160*/  BSSY B1, `(.L_x_43) ;  /* 0x0000006000017945 */ /* 0x000fe80003800000 */
[----:B------:R2:W-:Y:S01]  /*3170*/  @!P2 STG.E.U8 desc[UR36][R4.64+0x1], R137 ;  /* 0x000001890400a986 */ /* 0x0005e2000c101124 */
[----:B------:R-:W-:Y:S05]  /*3180*/  @P3 BRA `(.L_x_44) ;  /* 0x00000000000c3947 */ /* 0x000fea0003800000 */
[----:B------:R-:W1:Y:S02]  /*3190*/  LDG.E.U8 R157, desc[UR36][R10.64] ;  /* 0x000000240a9d7981 */ /* 0x000e64000c1e1100 */
[----:B-1----:R-:W-:-:S05]  /*31a0*/  PRMT R3, R157, 0x8880, RZ ;  /* 0x000088809d037816 */ /* 0x002fca00000000ff */
[----:B------:R-:W-:-:S07]  /*31b0*/  IMAD R12, R3, R144, RZ ;  /* 0x00000090030c7224 */ /* 0x000fce00078e02ff */
.L_x_44:
[----:B------:R-:W-:Y:S05]  /*31c0*/  BSYNC B1 ;  /* 0x0000000000017941 */ /* 0x000fea0003800000 */
.L_x_43:
[----:B-1----:R-:W-:Y:S01]  /*31d0*/  @!P3 IMAD R3, R138, R145, R12 ;  /* 0x000000918a03b224 */ /* 0x002fe200078e020c */
[----:B------:R-:W-:Y:S04]  /*31e0*/  BSSY B1, `(.L_x_45) ;  /* 0x0000006000017945 */ /* 0x000fe80003800000 */
[----:B------:R1:W-:Y:S01]  /*31f0*/  @!P3 STG.E.U8 desc[UR36][R6.64], R3 ;  /* 0x000000030600b986 */ /* 0x0003e2000c101124 */
[----:B------:R-:W-:Y:S05]  /*3200*/  @P4 BRA `(.L_x_46) ;  /* 0x00000000000c4947 */ /* 0x000fea0003800000 */
[----:B------:R-:W1:Y:S02]  /*3210*/  LDG.E.U8 R157, desc[UR36][R10.64+0x1] ;  /* 0x000001240a9d7981 */ /* 0x000e64000c1e1100 */
[----:B-1----:R-:W-:-:S05]  /*3220*/  PRMT R3, R157, 0x8880, RZ ;  /* 0x000088809d037816 */ /* 0x002fca00000000ff */
[----:B------:R-:W-:-:S07]  /*3230*/  IMAD R12, R3, R144, RZ ;  /* 0x00000090030c7224 */ /* 0x000fce00078e02ff */
.L_x_46:
[----:B------:R-:W-:Y:S05]  /*3240*/  BSYNC B1 ;  /* 0x0000000000017941 */ /* 0x000fea0003800000 */
.L_x_45:
[----:B------:R-:W-:Y:S01]  /*3250*/  @!P4 IMAD R139, R139, R145, R12 ;  /* 0x000000918b8bc224 */ /* 0x000fe200078e020c */
[----:B------:R-:W-:Y:S04]  /*3260*/  BSSY B1, `(.L_x_47) ;  /* 0x0000006000017945 */ /* 0x000fe80003800000 */
[----:B------:R3:W-:Y:S01]  /*3270*/  @!P4 STG.E.U8 desc[UR36][R6.64+0x1], R139 ;  /* 0x0000018b0600c986 */ /* 0x0007e2000c101124 */
[----:B------:R-:W-:Y:S05]  /*3280*/  @P5 BRA `(.L_x_48) ;  /* 0x00000000000c5947 */ /* 0x000fea0003800000 */
[----:B------:R-:W1:Y:S02]  /*3290*/  LDG.E.U8 R157, desc[UR36][R8.64+0x8] ;  /* 0x00000824089d7981 */ /* 0x000e64000c1e1100 */
[----:B-1----:R-:W-:-:S05]  /*32a0*/  PRMT R3, R157, 0x8880, RZ ;  /* 0x000088809d037816 */ /* 0x002fca00000000ff */
[----:B------:R-:W-:-:S07]  /*32b0*/  IMAD R12, R3, R144, RZ ;  /* 0x00000090030c7224 */ /* 0x000fce00078e02ff */
.L_x_48:
[----:B------:R-:W-:Y:S05]  /*32c0*/  BSYNC B1 ;  /* 0x0000000000017941 */ /* 0x000fea0003800000 */
.L_x_47:
[----:B-1----:R-:W-:Y:S01]  /*32d0*/  @!P5 IMAD R3, R140, R145, R12 ;  /* 0x000000918c03d224 */ /* 0x002fe200078e020c */
[----:B------:R-:W-:Y:S04]  /*32e0*/  BSSY B1, `(.L_x_49) ;  /* 0x0000006000017945 */ /* 0x000fe80003800000 */
[----:B------:R1:W-:Y:S01]  /*32f0*/  @!P5 STG.E.U8 desc[UR36][R4.64+0x8], R3 ;  /* 0x000008030400d986 */ /* 0x0003e2000c101124 */
[----:B------:R-:W-:Y:S05]  /*3300*/  @P1 BRA `(.L_x_50) ;  /* 0x00000000000c1947 */ /* 0x000fea0003800000 */
[----:B------:R-:W1:Y:S02]  /*3310*/  LDG.E.U8 R157, desc[UR36][R8.64+0x9] ;  /* 0x00000924089d7981 */ /* 0x000e64000c1e1100 */
[----:B-1----:R-:W-:-:S05]  /*3320*/  PRMT R3, R157, 0x8880, RZ ;  /* 0x000088809d037816 */ /* 0x002fca00000000ff */
[----:B------:R-:W-:-:S07]  /*3330*/  IMAD R12, R3, R144, RZ ;  /* 0x00000090030c7224 */ /* 0x000fce00078e02ff */
.L_x_50:
[----:B------:R-:W-:Y:S05]  /*3340*/  BSYNC B1 ;  /* 0x0000000000017941 */ /* 0x000fea0003800000 */
.L_x_49:
[----:B------:R-:W-:Y:S01]  /*3350*/  @!P1 IMAD R141, R141, R145, R12 ;  /* 0x000000918d8d9224 */ /* 0x000fe200078e020c */
[C---:B------:R-:W-:Y:S01]  /*3360*/  ISETP.GE.AND P3, PT, R19.reuse, 0x11, PT ;  /* 0x000000111300780c */ /* 0x040fe20003f66270 */
[----:B------:R-:W-:Y:S01]  /*3370*/  BSSY B1, `(.L_x_51) ;  /* 0x000000b000017945 */ /* 0x000fe20003800000 */
[C---:B------:R-:W-:Y:S02]  /*3380*/  ISETP.GE.AND P2, PT, R19.reuse, 0x12, PT ;  /* 0x000000121300780c */ /* 0x040fe40003f46270 */
[----:B------:R4:W-:Y:S01]  /*3390*/  @!P1 STG.E.U8 desc[UR36][R4.64+0x9], R141 ;  /* 0x0000098d04009986 */ /* 0x0009e2000c101124 */
[C---:B------:R-:W-:Y:S02]  /*33a0*/  ISETP.LT.OR P1, PT, R19.reuse, 0x9, !P0 ;  /* 0x000000091300780c */ /* 0x040fe40004721670 */
[----:B------:R-:W-:Y:S02]  /*33b0*/  ISETP.LT.OR P0, PT, R19, 0xa, !P0 ;  /* 0x0000000a1300780c */ /* 0x000fe40004701670 */
[----:B------:R-:W-:-:S02]  /*33c0*/  ISETP.LT.OR P5, PT, R0, 0x1, !P3 ;  /* 0x000000010000780c */ /* 0x000fc40005fa1670 */
[----:B------:R-:W-:-:S07]  /*33d0*/  ISETP.LT.OR P4, PT, R0, 0x1, !P2 ;  /* 0x000000010000780c */ /* 0x000fce0005781670 */
[----:B----4-:R-:W-:Y:S06]  /*33e0*/  @P1 BRA `(.L_x_52) ;  /* 0x00000000000c1947 */ /* 0x010fec0003800000 */
[----:B------:R-:W1:Y:S02]  /*33f0*/  LDG.E.U8 R157, desc[UR36][R10.64+0x8] ;  /* 0x000008240a9d7981 */ /* 0x000e64000c1e1100 */
[----:B-1----:R-:W-:-:S05]  /*3400*/  PRMT R3, R157, 0x8880, RZ ;  /* 0x000088809d037816 */ /* 0x002fca00000000ff */
[----:B------:R-:W-:-:S07]  /*3410*/  IMAD R12, R3, R144, RZ ;  /* 0x00000090030c7224 */ /* 0x000fce00078e02ff */
.L_x_52:
[----:B------:R-:W-:Y:S05]  /*3420*/  BSYNC B1 ;  /* 0x0000000000017941 */ /* 0x000fea0003800000 */
.L_x_51:
[----:B-1----:R-:W-:Y:S01]  /*3430*/  @!P1 IMAD R3, R142, R145, R12 ;  /* 0x000000918e039224 */ /* 0x002fe200078e020c */
[----:B------:R-:W-:Y:S04]  /*3440*/  BSSY B1, `(.L_x_53) ;  /* 0x0000006000017945 */ /* 0x000fe80003800000 */
[----:B------:R1:W-:Y:S01]  /*3450*/  @!P1 STG.E.U8 desc[UR36][R6.64+0x8], R3 ;  /* 0x0000080306009986 */ /* 0x0003e2000c101124 */
[----:B------:R-:W-:Y:S05]  /*3460*/  @P0 BRA `(.L_x_54) ;  /* 0x00000000000c0947 */ /* 0x000fea0003800000 */
[----:B------:R-:W1:Y:S02]  /*3470*/  LDG.E.U8 R157, desc[UR36][R10.64+0x9] ;  /* 0x000009240a9d7981 */ /* 0x000e64000c1e1100 */
[----:B-1----:R-:W-:-:S05]  /*3480*/  PRMT R3, R157, 0x8880, RZ ;  /* 0x000088809d037816 */ /* 0x002fca00000000ff */
[----:B------:R-:W-:-:S07]  /*3490*/  IMAD R12, R3, R144, RZ ;  /* 0x00000090030c7224 */ /* 0x000fce00078e02ff */
.L_x_54:
[----:B------:R-:W-:Y:S05]  /*34a0*/  BSYNC B1 ;  /* 0x0000000000017941 */ /* 0x000fea0003800000 */
.L_x_53:
[----:B------:R-:W-:Y:S01]  /*34b0*/  @!P0 IMAD R143, R143, R145, R12 ;  /* 0x000000918f8f8224 */ /* 0x000fe200078e020c */
[----:B------:R-:W-:Y:S04]  /*34c0*/  BSSY B1, `(.L_x_55) ;  /* 0x0000006000017945 */ /* 0x000fe80003800000 */
[----:B------:R4:W-:Y:S01]  /*34d0*/  @!P0 STG.E.U8 desc[UR36][R6.64+0x9], R143 ;  /* 0x0000098f06008986 */ /* 0x0009e2000c101124 */
[----:B------:R-:W-:Y:S05]  /*34e0*/  @P5 BRA `(.L_x_56) ;  /* 0x00000000000c5947 */ /* 0x000fea0003800000 */
[----:B------:R-:W1:Y:S02]  /*34f0*/  LDG.E.U8 R157, desc[UR36][R8.64+0x10] ;  /* 0x00001024089d7981 */ /* 0x000e64000c1e1100 */
[----:B-1----:R-:W-:-:S05]  /*3500*/  PRMT R3, R157, 0x8880, RZ ;  /* 0x000088809d037816 */ /* 0x002fca00000000ff */
[----:B------:R-:W-:-:S07]  /*3510*/  IMAD R12, R3, R144, RZ ;  /* 0x00000090030c7224 */ /* 0x000fce00078e02ff */
.L_x_56:
[----:B------:R-:W-:Y:S05]  /*3520*/  BSYNC B1 ;  /* 0x0000000000017941 */ /* 0x000fea0003800000 */
.L_x_55:
[----:B-1----:R-:W-:Y:S01]  /*3530*/  @!P5 IMAD R3, R128, R145, R12 ;  /* 0x000000918003d224 */ /* 0x002fe200078e020c */
[----:B------:R-:W-:Y:S04]  /*3540*/  BSSY B1, `(.L_x_57) ;  /* 0x0000006000017945 */ /* 0x000fe80003800000 */
[----:B------:R1:W-:Y:S01]  /*3550*/  @!P5 STG.E.U8 desc[UR36][R4.64+0x10], R3 ;  /* 0x000010030400d986 */ /* 0x0003e2000c101124 */
[----:B------:R-:W-:Y:S05]  /*3560*/  @P4 BRA `(.L_x_58) ;  /* 0x00000000000c4947 */ /* 0x000fea0003800000 */
[----:B------:R-:W1:Y:S02]  /*3570*/  LDG.E.U8 R157, desc[UR36][R8.64+0x11] ;  /* 0x00001124089d7981 */ /* 0x000e64000c1e1100 */
[----:B-1----:R-:W-:-:S05]  /*3580*/  PRMT R3, R157, 0x8880, RZ ;  /* 0x000088809d037816 */ /* 0x002fca00000000ff */
[----:B------:R-:W-:-:S07]  /*3590*/  IMAD R12, R3, R144, RZ ;  /* 0x00000090030c7224 */ /* 0x000fce00078e02ff */
.L_x_58:
[----:B------:R-:W-:Y:S05]  /*35a0*/  BSYNC B1 ;  /* 0x0000000000017941 */ /* 0x000fea0003800000 */
.L_x_57:
[C---:B------:R-:W-:Y:S01]  /*35b0*/  ISETP.LT.OR P3, PT, R0.reuse, 0x9, !P3 ;  /* 0x000000090000780c */ /* 0x040fe20005f61670 */
[----:B------:R-:W-:Y:S01]  /*35c0*/  @!P4 IMAD R129, R129, R145, R12 ;  /* 0x000000918181c224 */ /* 0x000fe200078e020c */
[C---:B------:R-:W-:Y:S01]  /*35d0*/  ISETP.GE.AND P1, PT, R19.reuse, 0x19, PT ;  /* 0x000000191300780c */ /* 0x040fe20003f26270 */
[----:B------:R-:W-:Y:S01]  /*35e0*/  BSSY B1, `(.L_x_59) ;  /* 0x000000a000017945 */ /* 0x000fe20003800000 */
[----:B------:R-:W-:Y:S02]  /*35f0*/  ISETP.GE.AND P0, PT, R19, 0x1a, PT ;  /* 0x0000001a1300780c */ /* 0x000fe40003f06270 */
[----:B------:R0:W-:Y:S01]  /*3600*/  @!P4 STG.E.U8 desc[UR36][R4.64+0x11], R129 ;  /* 0x000011810400c986 */ /* 0x0001e2000c101124 */
[C---:B------:R-:W-:Y:S02]  /*3610*/  ISETP.LT.OR P2, PT, R0.reuse, 0x9, !P2 ;  /* 0x000000090000780c */ /* 0x040fe40005741670 */
[C---:B------:R-:W-:Y:S02]  /*3620*/  ISETP.LT.OR P5, PT, R0.reuse, 0x1, !P1 ;  /* 0x000000010000780c */ /* 0x040fe40004fa1670 */
[----:B------:R-:W-:-:S02]  /*3630*/  ISETP.LT.OR P4, PT, R0, 0x1, !P0 ;  /* 0x000000010000780c */ /* 0x000fc40004781670 */
[----:B------:R-:W-:Y:S11]  /*3640*/  @P3 BRA `(.L_x_60) ;  /* 0x00000000000c3947 */ /* 0x000ff60003800000 */
[----:B------:R-:W1:Y:S02]  /*3650*/  LDG.E.U8 R157, desc[UR36][R10.64+0x10] ;  /* 0x000010240a9d7981 */ /* 0x000e64000c1e1100 */
[----:B-1----:R-:W-:-:S05]  /*3660*/  PRMT R3, R157, 0x8880, RZ ;  /* 0x000088809d037816 */ /* 0x002fca00000000ff */
[----:B------:R-:W-:-:S07]  /*3670*/  IMAD R12, R3, R144, RZ ;  /* 0x00000090030c7224 */ /* 0x000fce00078e02ff */
.L_x_60:
[----:B------:R-:W-:Y:S05]  /*3680*/  BSYNC B1 ;  /* 0x0000000000017941 */ /* 0x000fea0003800000 */
.L_x_59:
[----:B-1----:R-:W-:Y:S01]  /*3690*/  @!P3 IMAD R3, R130, R145, R12 ;  /* 0x000000918203b224 */ /* 0x002fe200078e020c */
[----:B------:R-:W-:Y:S04]  /*36a0*/  BSSY B1, `(.L_x_61) ;  /* 0x0000006000017945 */ /* 0x000fe80003800000 */
[----:B------:R1:W-:Y:S01]  /*36b0*/  @!P3 STG.E.U8 desc[UR36][R6.64+0x10], R3 ;  /* 0x000010030600b986 */ /* 0x0003e2000c101124 */
[----:B------:R-:W-:Y:S05]  /*36c0*/  @P2 BRA `(.L_x_62) ;  /* 0x00000000000c2947 */ /* 0x000fea0003800000 */
[----:B------:R-:W1:Y:S02]  /*36d0*/  LDG.E.U8 R157, desc[UR36][R10.64+0x11] ;  /* 0x000011240a9d7981 */ /* 0x000e64000c1e1100 */
[----:B-1----:R-:W-:-:S05]  /*36e0*/  PRMT R3, R157, 0x8880, RZ ;  /* 0x000088809d037816 */ /* 0x002fca00000000ff */
[----:B------:R-:W-:-:S07]  /*36f0*/  IMAD R12, R3, R144, RZ ;  /* 0x00000090030c7224 */ /* 0x000fce00078e02ff */
.L_x_62:
[----:B------:R-:W-:Y:S05]  /*3700*/  BSYNC B1 ;  /* 0x0000000000017941 */ /* 0x000fea0003800000 */
.L_x_61:
[----:B------:R-:W-:Y:S01]  /*3710*/  @!P2 IMAD R131, R131, R145, R12 ;  /* 0x000000918383a224 */ /* 0x000fe200078e020c */
[----:B------:R-:W-:Y:S04]  /*3720*/  BSSY B1, `(.L_x_63) ;  /* 0x0000006000017945 */ /* 0x000fe80003800000 */
[----:B------:R0:W-:Y:S01]  /*3730*/  @!P2 STG.E.U8 desc[UR36][R6.64+0x11], R131 ;  /* 0x000011830600a986 */ /* 0x0001e2000c101124 */
[----:B------:R-:W-:Y:S05]  /*3740*/  @P5 BRA `(.L_x_64) ;  /* 0x00000000000c5947 */ /* 0x000fea0003800000 */
[----:B------:R-:W1:Y:S02]  /*3750*/  LDG.E.U8 R157, desc[UR36][R8.64+0x18] ;  /* 0x00001824089d7981 */ /* 0x000e64000c1e1100 */
[----:B-1----:R-:W-:-:S05]  /*3760*/  PRMT R3, R157, 0x8880, RZ ;  /* 0x000088809d037816 */ /* 0x002fca00000000ff */
[----:B------:R-:W-:-:S07]  /*3770*/  IMAD R12, R3, R144, RZ ;  /* 0x00000090030c7224 */ /* 0x000fce00078e02ff */
.L_x_64:
[----:B------:R-:W-:Y:S05]  /*3780*/  BSYNC B1 ;  /* 0x0000000000017941 */ /* 0x000fea0003800000 */
.L_x_63:
[----:B-1----:R-:W-:Y:S01]  /*3790*/  @!P5 IMAD R3, R132, R145, R12 ;  /* 0x000000918403d224 */ /* 0x002fe200078e020c */
[----:B------:R-:W-:Y:S04]  /*37a0*/  BSSY B1, `(.L_x_65) ;  /* 0x0000006000017945 */ /* 0x000fe80003800000 */
[----:B------:R1:W-:Y:S01]  /*37b0*/  @!P5 STG.E.U8 desc[UR36][R4.64+0x18], R3 ;  /* 0x000018030400d986 */ /* 0x0003e2000c101124 */
[----:B------:R-:W-:Y:S05]  /*37c0*/  @P4 BRA `(.L_x_66) ;  /* 0x00000000000c4947 */ /* 0x000fea0003800000 */
[----:B------:R-:W1:Y:S02]  /*37d0*/  LDG.E.U8 R157, desc[UR36][R8.64+0x19] ;  /* 0x00001924089d7981 */ /* 0x000e64000c1e1100 */
[----:B-1----:R-:W-:-:S05]  /*37e0*/  PRMT R3, R157, 0x8880, RZ ;  /* 0x000088809d037816 */ /* 0x002fca00000000ff */
[----:B------:R-:W-:-:S07]  /*37f0*/  IMAD R12, R3, R144, RZ ;  /* 0x00000090030c7224 */ /* 0x000fce00078e02ff */
.L_x_66:
[----:B------:R-:W-:Y:S05]  /*3800*/  BSYNC B1 ;  /* 0x0000000000017941 */ /* 0x000fea0003800000 */
.L_x_65:
        /* <DEDUP_REMOVED lines=13> */
.L_x_68:
[----:B------:R-:W-:Y:S05]  /*38e0*/  BSYNC B1 ;  /* 0x0000000000017941 */ /* 0x000fea0003800000 */
.L_x_67:
[----:B-1----:R-:W-:Y:S01]  /*38f0*/  @!P1 IMAD R3, R134, R145, R12 ;  /* 0x0000009186039224 */ /* 0x002fe200078e020c */
[----:B------:R-:W-:Y:S04]  /*3900*/  BSSY B1, `(.L_x_69) ;  /* 0x0000006000017945 */ /* 0x000fe80003800000 */
[----:B------:R1:W-:Y:S01]  /*3910*/  @!P1 STG.E.U8 desc[UR36][R6.64+0x18], R3 ;  /* 0x0000180306009986 */ /* 0x0003e2000c101124 */
[----:B------:R-:W-:Y:S05]  /*3920*/  @P0 BRA `(.L_x_70) ;  /* 0x00000000000c0947 */ /* 0x000fea0003800000 */
[----:B------:R-:W1:Y:S02]  /*3930*/  LDG.E.U8 R157, desc[UR36][R10.64+0x19] ;  /* 0x000019240a9d7981 */ /* 0x000e64000c1e1100 */
[----:B-1----:R-:W-:-:S05]  /*3940*/  PRMT R3, R157, 0x8880, RZ ;  /* 0x000088809d037816 */ /* 0x002fca00000000ff */
[----:B------:R-:W-:-:S07]  /*3950*/  IMAD R12, R3, R144, RZ ;  /* 0x00000090030c7224 */ /* 0x000fce00078e02ff */
.L_x_70:
[----:B------:R-:W-:Y:S05]  /*3960*/  BSYNC B1 ;  /* 0x0000000000017941 */ /* 0x000fea0003800000 */
.L_x_69:
[----:B------:R-:W-:Y:S01]  /*3970*/  @!P0 IMAD R135, R135, R145, R12 ;  /* 0x0000009187878224 */ /* 0x000fe200078e020c */
[----:B------:R-:W-:Y:S04]  /*3980*/  BSSY B1, `(.L_x_71) ;  /* 0x0000006000017945 */ /* 0x000fe80003800000 */
[----:B------:R0:W-:Y:S01]  /*3990*/  @!P0 STG.E.U8 desc[UR36][R6.64+0x19], R135 ;  /* 0x0000198706008986 */ /* 0x0001e2000c101124 */
[----:B------:R-:W-:Y:S05]  /*39a0*/  @P5 BRA `(.L_x_72) ;  /* 0x00000000000c5947 */ /* 0x000fea0003800000 */
[----:B------:R-:W1:Y:S02]  /*39b0*/  LDG.E.U8 R157, desc[UR36][R8.64+0x20] ;  /* 0x00002024089d7981 */ /* 0x000e64000c1e1100 */
[----:B-1----:R-:W-:-:S05]  /*39c0*/  PRMT R3, R157, 0x8880, RZ ;  /* 0x000088809d037816 */ /* 0x002fca00000000ff */
[----:B------:R-:W-:-:S07]  /*39d0*/  IMAD R12, R3, R144, RZ ;  /* 0x00000090030c7224 */ /* 0x000fce00078e02ff */
.L_x_72:
[----:B------:R-:W-:Y:S05]  /*39e0*/  BSYNC B1 ;  /* 0x0000000000017941 */ /* 0x000fea0003800000 */
.L_x_71:
[----:B-1----:R-:W-:Y:S01]  /*39f0*/  @!P5 IMAD R3, R120, R145, R12 ;  /* 0x000000917803d224 */ /* 0x002fe200078e020c */
[----:B------:R-:W-:Y:S04]  /*3a00*/  BSSY B1, `(.L_x_73) ;  /* 0x0000006000017945 */ /* 0x000fe80003800000 */
[----:B------:R1:W-:Y:S01]  /*3a10*/  @!P5 STG.E.U8 desc[UR36][R4.64+0x20], R3 ;  /* 0x000020030400d986 */ /* 0x0003e2000c101124 */
[----:B------:R-:W-:Y:S05]  /*3a20*/  @P4 BRA `(.L_x_74) ;  /* 0x00000000000c4947 */ /* 0x000fea0003800000 */
[----:B------:R-:W1:Y:S02]  /*3a30*/  LDG.E.U8 R157, desc[UR36][R8.64+0x21] ;  /* 0x00002124089d7981 */ /* 0x000e64000c1e1100 */
[----:B-1----:R-:W-:-:S05]  /*3a40*/  PRMT R3, R157, 0x8880, RZ ;  /* 0x000088809d037816 */ /* 0x002fca00000000ff */
[----:B------:R-:W-:-:S07]  /*3a50*/  IMAD R12, R3, R144, RZ ;  /* 0x00000090030c7224 */ /* 0x000fce00078e02ff */
.L_x_74:
[----:B------:R-:W-:Y:S05]  /*3a60*/  BSYNC B1 ;  /* 0x0000000000017941 */ /* 0x000fea0003800000 */
.L_x_73:
        /* <DEDUP_REMOVED lines=13> */
.L_x_76:
[----:B------:R-:W-:Y:S05]  /*3b40*/  BSYNC B1 ;  /* 0x0000000000017941 */ /* 0x000fea0003800000 */
.L_x_75:
[----:B-1----:R-:W-:Y:S01]  /*3b50*/  @!P3 IMAD R3, R122, R145, R12 ;  /* 0x000000917a03b224 */ /* 0x002fe200078e020c */
[----:B------:R-:W-:Y:S04]  /*3b60*/  BSSY B1, `(.L_x_77) ;  /* 0x0000006000017945 */ /* 0x000fe80003800000 */
[----:B------:R1:W-:Y:S01]  /*3b70*/  @!P3 STG.E.U8 desc[UR36][R6.64+0x20], R3 ;  /* 0x000020030600b986 */ /* 0x0003e2000c101124 */
[----:B------:R-:W-:Y:S05]  /*3b80*/  @P2 BRA `(.L_x_78) ;  /* 0x00000000000c2947 */ /* 0x000fea0003800000 */
[----:B------:R-:W1:Y:S02]  /*3b90*/  LDG.E.U8 R157, desc[UR36][R10.64+0x21] ;  /* 0x000021240a9d7981 */ /* 0x000e64000c1e1100 */
[----:B-1----:R-:W-:-:S05]  /*3ba0*/  PRMT R3, R157, 0x8880, RZ ;  /* 0x000088809d037816 */ /* 0x002fca00000000ff */
[----:B------:R-:W-:-:S07]  /*3bb0*/  IMAD R12, R3, R144, RZ ;  /* 0x00000090030c7224 */ /* 0x000fce00078e02ff */
.L_x_78:
[----:B------:R-:W-:Y:S05]  /*3bc0*/  BSYNC B1 ;  /* 0x0000000000017941 */ /* 0x000fea0003800000 */
.L_x_77:
[----:B------:R-:W-:Y:S01]  /*3bd0*/  @!P2 IMAD R123, R123, R145, R12 ;  /* 0x000000917b7ba224 */ /* 0x000fe200078e020c */
[----:B------:R-:W-:Y:S04]  /*3be0*/  BSSY B1, `(.L_x_79) ;  /* 0x0000006000017945 */ /* 0x000fe80003800000 */
[----:B------:R0:W-:Y:S01]  /*3bf0*/  @!P2 STG.E.U8 desc[UR36][R6.64+0x21], R123 ;  /* 0x0000217b0600a986 */ /* 0x0001e2000c101124 */
[----:B------:R-:W-:Y:S05]  /*3c00*/  @P5 BRA `(.L_x_80) ;  /* 0x00000000000c5947 */ /* 0x000fea0003800000 */
[----:B------:R-:W1:Y:S02]  /*3c10*/  LDG.E.U8 R157, desc[UR36][R8.64+0x28] ;  /* 0x00002824089d7981 */ /* 0x000e64000c1e1100 */
[----:B-1----:R-:W-:-:S05]  /*3c20*/  PRMT R3, R157, 0x8880, RZ ;  /* 0x000088809d037816 */ /* 0x002fca00000000ff */
[----:B------:R-:W-:-:S07]  /*3c30*/  IMAD R12, R3, R144, RZ ;  /* 0x00000090030c7224 */ /* 0x000fce00078e02ff */
.L_x_80:
[----:B------:R-:W-:Y:S05]  /*3c40*/  BSYNC B1 ;  /* 0x0000000000017941 */ /* 0x000fea0003800000 */
.L_x_79:
[----:B-1----:R-:W-:Y:S01]  /*3c50*/  @!P5 IMAD R3, R124, R145, R12 ;  /* 0x000000917c03d224 */ /* 0x002fe200078e020c */
[----:B------:R-:W-:Y:S04]  /*3c60*/  BSSY B1, `(.L_x_81) ;  /* 0x0000006000017945 */ /* 0x000fe80003800000 */
[----:B------:R1:W-:Y:S01]  /*3c70*/  @!P5 STG.E.U8 desc[UR36][R4.64+0x28], R3 ;  /* 0x000028030400d986 */ /* 0x0003e2000c101124 */
[----:B------:R-:W-:Y:S05]  /*3c80*/  @P4 BRA `(.L_x_82) ;  /* 0x00000000000c4947 */ /* 0x000fea0003800000 */
[----:B------:R-:W1:Y:S02]  /*3c90*/  LDG.E.U8 R157, desc[UR36][R8.64+0x29] ;  /* 0x00002924089d7981 */ /* 0x000e64000c1e1100 */
[----:B-1----:R-:W-:-:S05]  /*3ca0*/  PRMT R3, R157, 0x8880, RZ ;  /* 0x000088809d037816 */ /* 0x002fca00000000ff */
[----:B------:R-:W-:-:S07]  /*3cb0*/  IMAD R12, R3, R144, RZ ;  /* 0x00000090030c7224 */ /* 0x000fce00078e02ff */
.L_x_82:
[----:B------:R-:W-:Y:S05]  /*3cc0*/  BSYNC B1 ;  /* 0x0000000000017941 */ /* 0x000fea0003800000 */
.L_x_81:
        /* <DEDUP_REMOVED lines=13> */
.L_x_84:
[----:B------:R-:W-:Y:S05]  /*3da0*/  BSYNC B1 ;  /* 0x0000000000017941 */ /* 0x000fea0003800000 */
.L_x_83:
[----:B-1----:R-:W-:Y:S01]  /*3db0*/  @!P1 IMAD R3, R126, R145, R12 ;  /* 0x000000917e039224 */ /* 0x002fe200078e020c */
[----:B------:R-:W-:Y:S04]  /*3dc0*/  BSSY B1, `(.L_x_85) ;  /* 0x0000006000017945 */ /* 0x000fe80003800000 */
[----:B------:R1:W-:Y:S01]  /*3dd0*/  @!P1 STG.E.U8 desc[UR36][R6.64+0x28], R3 ;  /* 0x0000280306009986 */ /* 0x0003e2000c101124 */
[----:B------:R-:W-:Y:S05]  /*3de0*/  @P0 BRA `(.L_x_86) ;  /* 0x00000000000c0947 */ /* 0x000fea0003800000 */
[----:B------:R-:W1:Y:S02]  /*3df0*/  LDG.E.U8 R157, desc[UR36][R10.64+0x29] ;  /* 0x000029240a9d7981 */ /* 0x000e64000c1e1100 */
[----:B-1----:R-:W-:-:S05]  /*3e00*/  PRMT R3, R157, 0x8880, RZ ;  /* 0x000088809d037816 */ /* 0x002fca00000000ff */
[----:B------:R-:W-:-:S07]  /*3e10*/  IMAD R12, R3, R144, RZ ;  /* 0x00000090030c7224 */ /* 0x000fce00078e02ff */
.L_x_86:
[----:B------:R-:W-:Y:S05]  /*3e20*/  BSYNC B1 ;  /* 0x0000000000017941 */ /* 0x000fea0003800000 */
.L_x_85:
[----:B------:R-:W-:Y:S01]  /*3e30*/  @!P0 IMAD R127, R127, R145, R12 ;  /* 0x000000917f7f8224 */ /* 0x000fe200078e020c */
[----:B------:R-:W-:Y:S04]  /*3e40*/  BSSY B1, `(.L_x_87) ;  /* 0x0000006000017945 */ /* 0x000fe80003800000 */
[----:B------:R0:W-:Y:S01]  /*3e50*/  @!P0 STG.E.U8 desc[UR36][R6.64+0x29], R127 ;  /* 0x0000297f06008986 */ /* 0x0001e2000c101124 */
[----:B------:R-:W-:Y:S05]  /*3e60*/  @P5 BRA `(.L_x_88) ;  /* 0x00000000000c5947 */ /* 0x000fea0003800000 */
[----:B------:R-:W1:Y:S02]  /*3e70*/  LDG.E.U8 R157, desc[UR36][R8.64+0x30] ;  /* 0x00003024089d7981 */ /* 0x000e64000c1e1100 */
[----:B-1----:R-:W-:-:S05]  /*3e80*/  PRMT R3, R157, 0x8880, RZ ;  /* 0x000088809d037816 */ /* 0x002fca00000000ff */
[----:B------:R-:W-:-:S07]  /*3e90*/  IMAD R12, R3, R144, RZ ;  /* 0x00000090030c7224 */ /* 0x000fce00078e02ff */
.L_x_88:
[----:B------:R-:W-:Y:S05]  /*3ea0*/  BSYNC B1 ;  /* 0x0000000000017941 */ /* 0x000fea0003800000 */
.L_x_87:
[----:B-1----:R-:W-:Y:S01]  /*3eb0*/  @!P5 IMAD R3, R112, R145, R12 ;  /* 0x000000917003d224 */ /* 0x002fe200078e020c */
[----:B------:R-:W-:Y:S04]  /*3ec0*/  BSSY B1, `(.L_x_89) ;  /* 0x0000006000017945 */ /* 0x000fe80003800000 */
[----:B------:R1:W-:Y:S01]  /*3ed0*/  @!P5 STG.E.U8 desc[UR36][R4.64+0x30], R3 ;  /* 0x000030030400d986 */ /* 0x0003e2000c101124 */
[----:B------:R-:W-:Y:S05]  /*3ee0*/  @P4 BRA `(.L_x_90) ;  /* 0x00000000000c4947 */ /* 0x000fea0003800000 */
[----:B------:R-:W1:Y:S02]  /*3ef0*/  LDG.E.U8 R157, desc[UR36][R8.64+0x31] ;  /* 0x00003124089d7981 */ /* 0x000e64000c1e1100 */
[----:B-1----:R-:W-:-:S05]  /*3f00*/  PRMT R3, R157, 0x8880, RZ ;  /* 0x000088809d037816 */ /* 0x002fca00000000ff */
[----:B------:R-:W-:-:S07]  /*3f10*/  IMAD R12, R3, R144, RZ ;  /* 0x00000090030c7224 */ /* 0x000fce00078e02ff */
.L_x_90:
[----:B------:R-:W-:Y:S05]  /*3f20*/  BSYNC B1 ;  /* 0x0000000000017941 */ /* 0x000fea0003800000 */
.L_x_89:
        /* <DEDUP_REMOVED lines=13> */
.L_x_92:
[----:B------:R-:W-:Y:S05]  /*4000*/  BSYNC B1 ;  /* 0x0000000000017941 */ /* 0x000fea0003800000 */
.L_x_91:
[----:B-1----:R-:W-:Y:S01]  /*4010*/  @!P3 IMAD R3, R114, R145, R12 ;  /* 0x000000917203b224 */ /* 0x002fe200078e020c */
[----:B------:R-:W-:Y:S04]  /*4020*/  BSSY B1, `(.L_x_93) ;  /* 0x0000006000017945 */ /* 0x000fe80003800000 */
[----:B------:R1:W-:Y:S01]  /*4030*/  @!P3 STG.E.U8 desc[UR36][R6.64+0x30], R3 ;  /* 0x000030030600b986 */ /* 0x0003e2000c101124 */
[----:B------:R-:W-:Y:S05]  /*4040*/  @P2 BRA `(.L_x_94) ;  /* 0x00000000000c2947 */ /* 0x000fea0003800000 */
[----:B------:R-:W1:Y:S02]  /*4050*/  LDG.E.U8 R157, desc[UR36][R10.64+0x31] ;  /* 0x000031240a9d7981 */ /* 0x000e64000c1e1100 */
[----:B-1----:R-:W-:-:S05]  /*4060*/  PRMT R3, R157, 0x8880, RZ ;  /* 0x000088809d037816 */ /* 0x002fca00000000ff */
[----:B------:R-:W-:-:S07]  /*4070*/  IMAD R12, R3, R144, RZ ;  /* 0x00000090030c7224 */ /* 0x000fce00078e02ff */
.L_x_94:
[----:B------:R-:W-:Y:S05]  /*4080*/  BSYNC B1 ;  /* 0x0000000000017941 */ /* 0x000fea0003800000 */
.L_x_93:
[----:B------:R-:W-:Y:S01]  /*4090*/  @!P2 IMAD R115, R115, R145, R12 ;  /* 0x000000917373a224 */ /* 0x000fe200078e020c */
[----:B------:R-:W-:Y:S04]  /*40a0*/  BSSY B1, `(.L_x_95) ;  /* 0x0000006000017945 */ /* 0x000fe80003800000 */
[----:B------:R0:W-:Y:S01]  /*40b0*/  @!P2 STG.E.U8 desc[UR36][R6.64+0x31], R115 ;  /* 0x000031730600a986 */ /* 0x0001e2000c101124 */
[----:B------:R-:W-:Y:S05]  /*40c0*/  @P5 BRA `(.L_x_96) ;  /* 0x00000000000c5947 */ /* 0x000fea0003800000 */
[----:B------:R-:W1:Y:S02]  /*40d0*/  LDG.E.U8 R157, desc[UR36][R8.64+0x38] ;  /* 0x00003824089d7981 */ /* 0x000e64000c1e1100 */
[----:B-1----:R-:W-:-:S05]  /*40e0*/  PRMT R3, R157, 0x8880, RZ ;  /* 0x000088809d037816 */ /* 0x002fca00000000ff */
[----:B------:R-:W-:-:S07]  /*40f0*/  IMAD R12, R3, R144, RZ ;  /* 0x00000090030c7224 */ /* 0x000fce00078e02ff */
.L_x_96:
[----:B------:R-:W-:Y:S05]  /*4100*/  BSYNC B1 ;  /* 0x0000000000017941 */ /* 0x000fea0003800000 */
.L_x_95:
[----:B-1----:R-:W-:Y:S01]  /*4110*/  @!P5 IMAD R3, R116, R145, R12 ;  /* 0x000000917403d224 */ /* 0x002fe200078e020c */
[----:B------:R-:W-:Y:S04]  /*4120*/  BSSY B1, `(.L_x_97) ;  /* 0x0000006000017945 */ /* 0x000fe80003800000 */
[----:B------:R1:W-:Y:S01]  /*4130*/  @!P5 STG.E.U8 desc[UR36][R4.64+0x38], R3 ;  /* 0x000038030400d986 */ /* 0x0003e2000c101124 */
[----:B------:R-:W-:Y:S05]  /*4140*/  @P4 BRA `(.L_x_98) ;  /* 0x00000000000c4947 */ /* 0x000fea0003800000 */
[----:B------:R-:W1:Y:S02]  /*4150*/  LDG.E.U8 R157, desc[UR36][R8.64+0x39] ;  /* 0x00003924089d7981 */ /* 0x000e64000c1e1100 */
[----:B-1----:R-:W-:-:S05]  /*4160*/  PRMT R3, R157, 0x8880, RZ ;  /* 0x000088809d037816 */ /* 0x002fca00000000ff */
[----:B------:R-:W-:-:S07]  /*4170*/  IMAD R12, R3, R144, RZ ;  /* 0x00000090030c7224 */ /* 0x000fce00078e02ff */
.L_x_98:
[----:B------:R-:W-:Y:S05]  /*4180*/  BSYNC B1 ;  /* 0x0000000000017941 */ /* 0x000fea0003800000 */
.L_x_97:
        /* <DEDUP_REMOVED lines=13> */
.L_x_100:
[----:B------:R-:W-:Y:S05]  /*4260*/  BSYNC B1 ;  /* 0x0000000000017941 */ /* 0x000fea0003800000 */
.L_x_99:
[----:B-1----:R-:W-:Y:S01]  /*4270*/  @!P1 IMAD R3, R118, R145, R12 ;  /* 0x0000009176039224 */ /* 0x002fe200078e020c */
[----:B------:R-:W-:Y:S04]  /*4280*/  BSSY B1, `(.L_x_101) ;  /* 0x0000006000017945 */ /* 0x000fe80003800000 */
[----:B------:R1:W-:Y:S01]  /*4290*/  @!P1 STG.E.U8 desc[UR36][R6.64+0x38], R3 ;  /* 0x0000380306009986 */ /* 0x0003e2000c101124 */
[----:B------:R-:W-:Y:S05]  /*42a0*/  @P0 BRA `(.L_x_102) ;  /* 0x00000000000c0947 */ /* 0x000fea0003800000 */
[----:B------:R-:W1:Y:S02]  /*42b0*/  LDG.E.U8 R157, desc[UR36][R10.64+0x39] ;  /* 0x000039240a9d7981 */ /* 0x000e64000c1e1100 */
[----:B-1----:R-:W-:-:S05]  /*42c0*/  PRMT R3, R157, 0x8880, RZ ;  /* 0x000088809d037816 */ /* 0x002fca00000000ff */
[----:B------:R-:W-:-:S07]  /*42d0*/  IMAD R12, R3, R144, RZ ;  /* 0x00000090030c7224 */ /* 0x000fce00078e02ff */
.L_x_102:
[----:B------:R-:W-:Y:S05]  /*42e0*/  BSYNC B1 ;  /* 0x0000000000017941 */ /* 0x000fea0003800000 */
.L_x_101:
[----:B------:R-:W-:Y:S01]  /*42f0*/  @!P0 IMAD R119, R119, R145, R12 ;  /* 0x0000009177778224 */ /* 0x000fe200078e020c */
[----:B------:R-:W-:Y:S04]  /*4300*/  BSSY B1, `(.L_x_103) ;  /* 0x0000006000017945 */ /* 0x000fe80003800000 */
[----:B------:R0:W-:Y:S01]  /*4310*/  @!P0 STG.E.U8 desc[UR36][R6.64+0x39], R119 ;  /* 0x0000397706008986 */ /* 0x0001e2000c101124 */
[----:B------:R-:W-:Y:S05]  /*4320*/  @P5 BRA `(.L_x_104) ;  /* 0x00000000000c5947 */ /* 0x000fea0003800000 */
[----:B------:R-:W1:Y:S02]  /*4330*/  LDG.E.U8 R157, desc[UR36][R8.64+0x40] ;  /* 0x00004024089d7981 */ /* 0x000e64000c1e1100 */
[----:B-1----:R-:W-:-:S05]  /*4340*/  PRMT R3, R157, 0x8880, RZ ;  /* 0x000088809d037816 */ /* 0x002fca00000000ff */
[----:B------:R-:W-:-:S07]  /*4350*/  IMAD R12, R3, R144, RZ ;  /* 0x00000090030c7224 */ /* 0x000fce00078e02ff */
.L_x_104:
[----:B------:R-:W-:Y:S05]  /*4360*/  BSYNC B1 ;  /* 0x0000000000017941 */ /* 0x000fea0003800000 */
.L_x_103:
[----:B-1----:R-:W-:Y:S01]  /*4370*/  @!P5 IMAD R3, R104, R145, R12 ;  /* 0x000000916803d224 */ /* 0x002fe200078e020c */
[----:B------:R-:W-:Y:S04]  /*4380*/  BSSY B1, `(.L_x_105) ;  /* 0x0000006000017945 */ /* 0x000fe80003800000 */
[----:B------:R1:W-:Y:S01]  /*4390*/  @!P5 STG.E.U8 desc[UR36][R4.64+0x40], R3 ;  /* 0x000040030400d986 */ /* 0x0003e2000c101124 */
[----:B------:R-:W-:Y:S05]  /*43a0*/  @P4 BRA `(.L_x_106) ;  /* 0x00000000000c4947 */ /* 0x000fea0003800000 */
[----:B------:R-:W1:Y:S02]  /*43b0*/  LDG.E.U8 R157, desc[UR36][R8.64+0x41] ;  /* 0x00004124089d7981 */ /* 0x000e64000c1e1100 */
[----:B-1----:R-:W-:-:S05]  /*43c0*/  PRMT R3, R157, 0x8880, RZ ;  /* 0x000088809d037816 */ /* 0x002fca00000000ff */
[----:B------:R-:W-:-:S07]  /*43d0*/  IMAD R12, R3, R144, RZ ;  /* 0x00000090030c7224 */ /* 0x000fce00078e02ff */
.L_x_106:
[----:B------:R-:W-:Y:S05]  /*43e0*/  BSYNC B1 ;  /* 0x0000000000017941 */ /* 0x000fea0003800000 */
.L_x_105:
        /* <DEDUP_REMOVED lines=13> */
.L_x_108:
[----:B------:R-:W-:Y:S05]  /*44c0*/  BSYNC B1 ;  /* 0x0000000000017941 */ /* 0x000fea0003800000 */
.L_x_107:
[----:B-1----:R-:W-:Y:S01]  /*44d0*/  @!P3 IMAD R3, R106, R145, R12 ;  /* 0x000000916a03b224 */ /* 0x002fe200078e020c */
[----:B------:R-:W-:Y:S04]  /*44e0*/  BSSY B1, `(.L_x_109) ;  /* 0x0000006000017945 */ /* 0x000fe80003800000 */
[----:B------:R1:W-:Y:S01]  /*44f0*/  @!P3 STG.E.U8 desc[UR36][R6.64+0x40], R3 ;  /* 0x000040030600b986 */ /* 0x0003e2000c101124 */
[----:B------:R-:W-:Y:S05]  /*4500*/  @P2 BRA `(.L_x_110) ;  /* 0x00000000000c2947 */ /* 0x000fea0003800000 */
[----:B------:R-:W1:Y:S02]  /*4510*/  LDG.E.U8 R157, desc[UR36][R10.64+0x41] ;  /* 0x000041240a9d7981 */ /* 0x000e64000c1e1100 */
[----:B-1----:R-:W-:-:S05]  /*4520*/  PRMT R3, R157, 0x8880, RZ ;  /* 0x000088809d037816 */ /* 0x002fca00000000ff */
[----:B------:R-:W-:-:S07]  /*4530*/  IMAD R12, R3, R144, RZ ;  /* 0x00000090030c7224 */ /* 0x000fce00078e02ff */
.L_x_110:
[----:B------:R-:W-:Y:S05]  /*4540*/  BSYNC B1 ;  /* 0x0000000000017941 */ /* 0x000fea0003800000 */
.L_x_109:
[----:B------:R-:W-:Y:S01]  /*4550*/  @!P2 IMAD R107, R107, R145, R12 ;  /* 0x000000916b6ba224 */ /* 0x000fe200078e020c */
[----:B------:R-:W-:Y:S04]  /*4560*/  BSSY B1, `(.L_x_111) ;  /* 0x0000006000017945 */ /* 0x000fe80003800000 */
[----:B------:R0:W-:Y:S01]  /*4570*/  @!P2 STG.E.U8 desc[UR36][R6.64+0x41], R107 ;  /* 0x0000416b0600a986 */ /* 0x0001e2000c101124 */
[----:B------:R-:W-:Y:S05]  /*4580*/  @P5 BRA `(.L_x_112) ;  /* 0x00000000000c5947 */ /* 0x000fea0003800000 */
[----:B------:R-:W1:Y:S02]  /*4590*/  LDG.E.U8 R157, desc[UR36][R8.64+0x48] ;  /* 0x00004824089d7981 */ /* 0x000e64000c1e1100 */
[----:B-1----:R-:W-:-:S05]  /*45a0*/  PRMT R3, R157, 0x8880, RZ ;  /* 0x000088809d037816 */ /* 0x002fca00000000ff */
[----:B------:R-:W-:-:S07]  /*45b0*/  IMAD R12, R3, R144, RZ ;  /* 0x00000090030c7224 */ /* 0x000fce00078e02ff */
.L_x_112:
[----:B------:R-:W-:Y:S05]  /*45c0*/  BSYNC B1 ;  /* 0x0000000000017941 */ /* 0x000fea0003800000 */
.L_x_111:
[----:B-1----:R-:W-:Y:S01]  /*45d0*/  @!P5 IMAD R3, R108, R145, R12 ;  /* 0x000000916c03d224 */ /* 0x002fe200078e020c */
[----:B------:R-:W-:Y:S04]  /*45e0*/  BSSY B1, `(.L_x_113) ;  /* 0x0000006000017945 */ /* 0x000fe80003800000 */
[----:B------:R1:W-:Y:S01]  /*45f0*/  @!P5 STG.E.U8 desc[UR36][R4.64+0x48], R3 ;  /* 0x000048030400d986 */ /* 0x0003e2000c101124 */
[----:B------:R-:W-:Y:S05]  /*4600*/  @P4 BRA `(.L_x_114) ;  /* 0x00000000000c4947 */ /* 0x000fea0003800000 */
[----:B------:R-:W1:Y:S02]  /*4610*/  LDG.E.U8 R157, desc[UR36][R8.64+0x49] ;  /* 0x00004924089d7981 */ /* 0x000e64000c1e1100 */
[----:B-1----:R-:W-:-:S05]  /*4620*/  PRMT R3, R157, 0x8880, RZ ;  /* 0x000088809d037816 */ /* 0x002fca00000000ff */
[----:B------:R-:W-:-:S07]  /*4630*/  IMAD R12, R3, R144, RZ ;  /* 0x00000090030c7224 */ /* 0x000fce00078e02ff */
.L_x_114:
[----:B------:R-:W-:Y:S05]  /*4640*/  BSYNC B1 ;  /* 0x0000000000017941 */ /* 0x000fea0003800000 */
.L_x_113:
        /* <DEDUP_REMOVED lines=13> */
.L_x_116:
[----:B------:R-:W-:Y:S05]  /*4720*/  BSYNC B1 ;  /* 0x0000000000017941 */ /* 0x000fea0003800000 */
.L_x_115:
[----:B-1----:R-:W-:Y:S01]  /*4730*/  @!P1 IMAD R3, R110, R145, R12 ;  /* 0x000000916e039224 */ /* 0x002fe200078e020c */
[----:B------:R-:W-:Y:S04]  /*4740*/  BSSY B1, `(.L_x_117) ;  /* 0x0000006000017945 */ /* 0x000fe80003800000 */
[----:B------:R1:W-:Y:S01]  /*4750*/  @!P1 STG.E.U8 desc[UR36][R6.64+0x48], R3 ;  /* 0x0000480306009986 */ /* 0x0003e2000c101124 */
[----:B------:R-:W-:Y:S05]  /*4760*/  @P0 BRA `(.L_x_118) ;  /* 0x00000000000c0947 */ /* 0x000fea0003800000 */
[----:B------:R-:W1:Y:S02]  /*4770*/  LDG.E.U8 R157, desc[UR36][R10.64+0x49] ;  /* 0x000049240a9d7981 */ /* 0x000e64000c1e1100 */
[----:B-1----:R-:W-:-:S05]  /*4780*/  PRMT R3, R157, 0x8880, RZ ;  /* 0x000088809d037816 */ /* 0x002fca00000000ff */
[----:B------:R-:W-:-:S07]  /*4790*/  IMAD R12, R3, R144, RZ ;  /* 0x00000090030c7224 */ /* 0x000fce00078e02ff */
.L_x_118:
[----:B------:R-:W-:Y:S05]  /*47a0*/  BSYNC B1 ;  /* 0x0000000000017941 */ /* 0x000fea0003800000 */
.L_x_117:
[----:B------:R-:W-:Y:S01]  /*47b0*/  @!P0 IMAD R111, R111, R145, R12 ;  /* 0x000000916f6f8224 */ /* 0x000fe200078e020c */
[----:B------:R-:W-:Y:S04]  /*47c0*/  BSSY B1, `(.L_x_119) ;  /* 0x0000006000017945 */ /* 0x000fe80003800000 */
[----:B------:R0:W-:Y:S01]  /*47d0*/  @!P0 STG.E.U8 desc[UR36][R6.64+0x49], R111 ;  /* 0x0000496f06008986 */ /* 0x0001e2000c101124 */
[----:B------:R-:W-:Y:S05]  /*47e0*/  @P5 BRA `(.L_x_120) ;  /* 0x00000000000c5947 */ /* 0x000fea0003800000 */
[----:B------:R-:W1:Y:S02]  /*47f0*/  LDG.E.U8 R157, desc[UR36][R8.64+0x50] ;  /* 0x00005024089d7981 */ /* 0x000e64000c1e1100 */
[----:B-1----:R-:W-:-:S05]  /*4800*/  PRMT R3, R157, 0x8880, RZ ;  /* 0x000088809d037816 */ /* 0x002fca00000000ff */
[----:B------:R-:W-:-:S07]  /*4810*/  IMAD R12, R3, R144, RZ ;  /* 0x00000090030c7224 */ /* 0x000fce00078e02ff */
.L_x_120:
[----:B------:R-:W-:Y:S05]  /*4820*/  BSYNC B1 ;  /* 0x0000000000017941 */ /* 0x000fea0003800000 */
.L_x_119:
[----:B-1----:R-:W-:Y:S01]  /*4830*/  @!P5 IMAD R3, R96, R145, R12 ;  /* 0x000000916003d224 */ /* 0x002fe200078e020c */
[----:B------:R-:W-:Y:S04]  /*4840*/  BSSY B1, `(.L_x_121) ;  /* 0x0000006000017945 */ /* 0x000fe80003800000 */
[----:B------:R1:W-:Y:S01]  /*4850*/  @!P5 STG.E.U8 desc[UR36][R4.64+0x50], R3 ;  /* 0x000050030400d986 */ /* 0x0003e2000c101124 */
[----:B------:R-:W-:Y:S05]  /*4860*/  @P4 BRA `(.L_x_122) ;  /* 0x00000000000c4947 */ /* 0x000fea0003800000 */
[----:B------:R-:W1:Y:S02]  /*4870*/  LDG.E.U8 R157, desc[UR36][R8.64+0x51] ;  /* 0x00005124089d7981 */ /* 0x000e64000c1e1100 */
[----:B-1----:R-:W-:-:S05]  /*4880*/  PRMT R3, R157, 0x8880, RZ ;  /* 0x000088809d037816 */ /* 0x002fca00000000ff */
[----:B------:R-:W-:-:S07]  /*4890*/  IMAD R12, R3, R144, RZ ;  /* 0x00000090030c7224 */ /* 0x000fce00078e02ff */
.L_x_122:
[----:B------:R-:W-:Y:S05]  /*48a0*/  BSYNC B1 ;  /* 0x0000000000017941 */ /* 0x000fea0003800000 */
.L_x_121:
        /* <DEDUP_REMOVED lines=13> */
.L_x_124:
[----:B------:R-:W-:Y:S05]  /*4980*/  BSYNC B1 ;  /* 0x0000000000017941 */ /* 0x000fea0003800000 */
.L_x_123:
[----:B-1----:R-:W-:Y:S01]  /*4990*/  @!P3 IMAD R3, R98, R145, R12 ;  /* 0x000000916203b224 */ /* 0x002fe200078e020c */
[----:B------:R-:W-:Y:S04]  /*49a0*/  BSSY B1, `(.L_x_125) ;  /* 0x0000006000017945 */ /* 0x000fe80003800000 */
[----:B------:R1:W-:Y:S01]  /*49b0*/  @!P3 STG.E.U8 desc[UR36][R6.64+0x50], R3 ;  /* 0x000050030600b986 */ /* 0x0003e2000c101124 */
[----:B------:R-:W-:Y:S05]  /*49c0*/  @P2 BRA `(.L_x_126) ;  /* 0x00000000000c2947 */ /* 0x000fea0003800000 */
[----:B------:R-:W1:Y:S02]  /*49d0*/  LDG.E.U8 R157, desc[UR36][R10.64+0x51] ;  /* 0x000051240a9d7981 */ /* 0x000e64000c1e1100 */
[----:B-1----:R-:W-:-:S05]  /*49e0*/  PRMT R3, R157, 0x8880, RZ ;  /* 0x000088809d037816 */ /* 0x002fca00000000ff */
[----:B------:R-:W-:-:S07]  /*49f0*/  IMAD R12, R3, R144, RZ ;  /* 0x00000090030c7224 */ /* 0x000fce00078e02ff */
.L_x_126:
[----:B------:R-:W-:Y:S05]  /*4a00*/  BSYNC B1 ;  /* 0x0000000000017941 */ /* 0x000fea0003800000 */
.L_x_125:
[----:B------:R-:W-:Y:S01]  /*4a10*/  @!P2 IMAD R99, R99, R145, R12 ;  /* 0x000000916363a224 */ /* 0x000fe200078e020c */
[----:B------:R-:W-:Y:S04]  /*4a20*/  BSSY B1, `(.L_x_127) ;  /* 0x0000006000017945 */ /* 0x000fe80003800000 */
[----:B------:R0:W-:Y:S01]  /*4a30*/  @!P2 STG.E.U8 desc[UR36][R6.64+0x51], R99 ;  /* 0x000051630600a986 */ /* 0x0001e2000c101124 */
[----:B------:R-:W-:Y:S05]  /*4a40*/  @P5 BRA `(.L_x_128) ;  /* 0x00000000000c5947 */ /* 0x000fea0003800000 */
[----:B------:R-:W1:Y:S02]  /*4a50*/  LDG.E.U8 R157, desc[UR36][R8.64+0x58] ;  /* 0x00005824089d7981 */ /* 0x000e64000c1e1100 */
[----:B-1----:R-:W-:-:S05]  /*4a60*/  PRMT R3, R157, 0x8880, RZ ;  /* 0x000088809d037816 */ /* 0x002fca00000000ff */
[----:B------:R-:W-:-:S07]  /*4a70*/  IMAD R12, R3, R144, RZ ;  /* 0x00000090030c7224 */ /* 0x000fce00078e02ff */
.L_x_128:
[----:B------:R-:W-:Y:S05]  /*4a80*/  BSYNC B1 ;  /* 0x0000000000017941 */ /* 0x000fea0003800000 */
.L_x_127:
[----:B-1----:R-:W-:Y:S01]  /*4a90*/  @!P5 IMAD R3, R100, R145, R12 ;  /* 0x000000916403d224 */ /* 0x002fe200078e020c */
[----:B------:R-:W-:Y:S04]  /*4aa0*/  BSSY B1, `(.L_x_129) ;  /* 0x0000006000017945 */ /* 0x000fe80003800000 */
[----:B------:R1:W-:Y:S01]  /*4ab0*/  @!P5 STG.E.U8 desc[UR36][R4.64+0x58], R3 ;  /* 0x000058030400d986 */ /* 0x0003e2000c101124 */
[----:B------:R-:W-:Y:S05]  /*4ac0*/  @P4 BRA `(.L_x_130) ;  /* 0x00000000000c4947 */ /* 0x000fea0003800000 */
[----:B------:R-:W1:Y:S02]  /*4ad0*/  LDG.E.U8 R157, desc[UR36][R8.64+0x59] ;  /* 0x00005924089d7981 */ /* 0x000e64000c1e1100 */
[----:B-1----:R-:W-:-:S05]  /*4ae0*/  PRMT R3, R157, 0x8880, RZ ;  /* 0x000088809d037816 */ /* 0x002fca00000000ff */
[----:B------:R-:W-:-:S07]  /*4af0*/  IMAD R12, R3, R144, RZ ;  /* 0x00000090030c7224 */ /* 0x000fce00078e02ff */
.L_x_130:
[----:B------:R-:W-:Y:S05]  /*4b00*/  BSYNC B1 ;  /* 0x0000000000017941 */ /* 0x000fea0003800000 */
.L_x_129:
        /* <DEDUP_REMOVED lines=13> */
.L_x_132:
[----:B------:R-:W-:Y:S05]  /*4be0*/  BSYNC B1 ;  /* 0x0000000000017941 */ /* 0x000fea0003800000 */
.L_x_131:
[----:B-1----:R-:W-:Y:S01]  /*4bf0*/  @!P1 IMAD R3, R102, R145, R12 ;  /* 0x0000009166039224 */ /* 0x002fe200078e020c */
[----:B------:R-:W-:Y:S04]  /*4c00*/  BSSY B1, `(.L_x_133) ;  /* 0x0000006000017945 */ /* 0x000fe80003800000 */
[----:B------:R1:W-:Y:S01]  /*4c10*/  @!P1 STG.E.U8 desc[UR36][R6.64+0x58], R3 ;  /* 0x0000580306009986 */ /* 0x0003e2000c101124 */
[----:B------:R-:W-:Y:S05]  /*4c20*/  @P0 BRA `(.L_x_134) ;  /* 0x00000000000c0947 */ /* 0x000fea0003800000 */
[----:B------:R-:W1:Y:S02]  /*4c30*/  LDG.E.U8 R157, desc[UR36][R10.64+0x59] ;  /* 0x000059240a9d7981 */ /* 0x000e64000c1e1100 */
[----:B-1----:R-:W-:-:S05]  /*4c40*/  PRMT R3, R157, 0x8880, RZ ;  /* 0x000088809d037816 */ /* 0x002fca00000000ff */
[----:B------:R-:W-:-:S07]  /*4c50*/  IMAD R12, R3, R144, RZ ;  /* 0x00000090030c7224 */ /* 0x000fce00078e02ff */
.L_x_134:
[----:B------:R-:W-:Y:S05]  /*4c60*/  BSYNC B1 ;  /* 0x0000000000017941 */ /* 0x000fea0003800000 */
.L_x_133:
[----:B------:R-:W-:Y:S01]  /*4c70*/  @!P0 IMAD R103, R103, R145, R12 ;  /* 0x0000009167678224 */ /* 0x000fe200078e020c */
[----:B------:R-:W-:Y:S04]  /*4c80*/  BSSY B1, `(.L_x_135) ;  /* 0x0000006000017945 */ /* 0x000fe80003800000 */
[----:B------:R0:W-:Y:S01]  /*4c90*/  @!P0 STG.E.U8 desc[UR36][R6.64+0x59], R103 ;  /* 0x0000596706008986 */ /* 0x0001e2000c101124 */
[----:B------:R-:W-:Y:S05]  /*4ca0*/  @P5 BRA `(.L_x_136) ;  /* 0x00000000000c5947 */ /* 0x000fea0003800000 */
[----:B------:R-:W1:Y:S02]  /*4cb0*/  LDG.E.U8 R157, desc[UR36][R8.64+0x60] ;  /* 0x00006024089d7981 */ /* 0x000e64000c1e1100 */
[----:B-1----:R-:W-:-:S05]  /*4cc0*/  PRMT R3, R157, 0x8880, RZ ;  /* 0x000088809d037816 */ /* 0x002fca00000000ff */
[----:B------:R-:W-:-:S07]  /*4cd0*/  IMAD R12, R3, R144, RZ ;  /* 0x00000090030c7224 */ /* 0x000fce00078e02ff */
.L_x_136:
[----:B------:R-:W-:Y:S05]  /*4ce0*/  BSYNC B1 ;  /* 0x0000000000017941 */ /* 0x000fea0003800000 */
.L_x_135:
[----:B-1----:R-:W-:Y:S01]  /*4cf0*/  @!P5 IMAD R3, R88, R145, R12 ;  /* 0x000000915803d224 */ /* 0x002fe200078e020c */
[----:B------:R-:W-:Y:S04]  /*4d00*/  BSSY B1, `(.L_x_137) ;  /* 0x0000006000017945 */ /* 0x000fe80003800000 */
[----:B------:R1:W-:Y:S01]  /*4d10*/  @!P5 STG.E.U8 desc[UR36][R4.64+0x60], R3 ;  /* 0x000060030400d986 */ /* 0x0003e2000c101124 */
[----:B------:R-:W-:Y:S05]  /*4d20*/  @P4 BRA `(.L_x_138) ;  /* 0x00000000000c4947 */ /* 0x000fea0003800000 */
[----:B------:R-:W1:Y:S02]  /*4d30*/  LDG.E.U8 R157, desc[UR36][R8.64+0x61] ;  /* 0x00006124089d7981 */ /* 0x000e64000c1e1100 */
[----:B-1----:R-:W-:-:S05]  /*4d40*/  PRMT R3, R157, 0x8880, RZ ;  /* 0x000088809d037816 */ /* 0x002fca00000000ff */
[----:B------:R-:W-:-:S07]  /*4d50*/  IMAD R12, R3, R144, RZ ;  /* 0x00000090030c7224 */ /* 0x000fce00078e02ff */
.L_x_138:
[----:B------:R-:W-:Y:S05]  /*4d60*/  BSYNC B1 ;  /* 0x0000000000017941 */ /* 0x000fea0003800000 */
.L_x_137:
        /* <DEDUP_REMOVED lines=13> */
.L_x_140:
[----:B------:R-:W-:Y:S05]  /*4e40*/  BSYNC B1 ;  /* 0x0000000000017941 */ /* 0x000fea0003800000 */
.L_x_139:
[----:B-1----:R-:W-:Y:S01]  /*4e50*/  @!P3 IMAD R3, R90, R145, R12 ;  /* 0x000000915a03b224 */ /* 0x002fe200078e020c */
[----:B------:R-:W-:Y:S04]  /*4e60*/  BSSY B1, `(.L_x_141) ;  /* 0x0000006000017945 */ /* 0x000fe80003800000 */
[----:B------:R1:W-:Y:S01]  /*4e70*/  @!P3 STG.E.U8 desc[UR36][R6.64+0x60], R3 ;  /* 0x000060030600b986 */ /* 0x0003e2000c101124 */
[----:B------:R-:W-:Y:S05]  /*4e80*/  @P2 BRA `(.L_x_142) ;  /* 0x00000000000c2947 */ /* 0x000fea0003800000 */
[----:B------:R-:W1:Y:S02]  /*4e90*/  LDG.E.U8 R157, desc[UR36][R10.64+0x61] ;  /* 0x000061240a9d7981 */ /* 0x000e64000c1e1100 */
[----:B-1----:R-:W-:-:S05]  /*4ea0*/  PRMT R3, R157, 0x8880, RZ ;  /* 0x000088809d037816 */ /* 0x002fca00000000ff */
[----:B------:R-:W-:-:S07]  /*4eb0*/  IMAD R12, R3, R144, RZ ;  /* 0x00000090030c7224 */ /* 0x000fce00078e02ff */
.L_x_142:
[----:B------:R-:W-:Y:S05]  /*4ec0*/  BSYNC B1 ;  /* 0x0000000000017941 */ /* 0x000fea0003800000 */
.L_x_141:
[----:B------:R-:W-:Y:S01]  /*4ed0*/  @!P2 IMAD R91, R91, R145, R12 ;  /* 0x000000915b5ba224 */ /* 0x000fe200078e020c */
[----:B------:R-:W-:Y:S04]  /*4ee0*/  BSSY B1, `(.L_x_143) ;  /* 0x0000006000017945 */ /* 0x000fe80003800000 */
[----:B------:R0:W-:Y:S01]  /*4ef0*/  @!P2 STG.E.U8 desc[UR36][R6.64+0x61], R91 ;  /* 0x0000615b0600a986 */ /* 0x0001e2000c101124 */
[----:B------:R-:W-:Y:S05]  /*4f00*/  @P5 BRA `(.L_x_144) ;  /* 0x00000000000c5947 */ /* 0x000fea0003800000 */
[----:B------:R-:W1:Y:S02]  /*4f10*/  LDG.E.U8 R157, desc[UR36][R8.64+0x68] ;  /* 0x00006824089d7981 */ /* 0x000e64000c1e1100 */
[----:B-1----:R-:W-:-:S05]  /*4f20*/  PRMT R3, R157, 0x8880, RZ ;  /* 0x000088809d037816 */ /* 0x002fca00000000ff */
[----:B------:R-:W-:-:S07]  /*4f30*/  IMAD R12, R3, R144, RZ ;  /* 0x00000090030c7224 */ /* 0x000fce00078e02ff */
.L_x_144:
[----:B------:R-:W-:Y:S05]  /*4f40*/  BSYNC B1 ;  /* 0x0000000000017941 */ /* 0x000fea0003800000 */
.L_x_143:
[----:B-1----:R-:W-:Y:S01]  /*4f50*/  @!P5 IMAD R3, R92, R145, R12 ;  /* 0x000000915c03d224 */ /* 0x002fe200078e020c */
[----:B------:R-:W-:Y:S04]  /*4f60*/  BSSY B1, `(.L_x_145) ;  /* 0x0000006000017945 */ /* 0x000fe80003800000 */
[----:B------:R1:W-:Y:S01]  /*4f70*/  @!P5 STG.E.U8 desc[UR36][R4.64+0x68], R3 ;  /* 0x000068030400d986 */ /* 0x0003e2000c101124 */
[----:B------:R-:W-:Y:S05]  /*4f80*/  @P4 BRA `(.L_x_146) ;  /* 0x00000000000c4947 */ /* 0x000fea0003800000 */
[----:B------:R-:W1:Y:S02]  /*4f90*/  LDG.E.U8 R157, desc[UR36][R8.64+0x69] ;  /* 0x00006924089d7981 */ /* 0x000e64000c1e1100 */
[----:B-1----:R-:W-:-:S05]  /*4fa0*/  PRMT R3, R157, 0x8880, RZ ;  /* 0x000088809d037816 */ /* 0x002fca00000000ff */
[----:B------:R-:W-:-:S07]  /*4fb0*/  IMAD R12, R3, R144, RZ ;  /* 0x00000090030c7224 */ /* 0x000fce00078e02ff */
.L_x_146:
[----:B------:R-:W-:Y:S05]  /*4fc0*/  BSYNC B1 ;  /* 0x0000000000017941 */ /* 0x000fea0003800000 */
.L_x_145:
        /* <DEDUP_REMOVED lines=13> */
.L_x_148:
[----:B------:R-:W-:Y:S05]  /*50a0*/  BSYNC B1 ;  /* 0x0000000000017941 */ /* 0x000fea0003800000 */
.L_x_147:
[----:B-1----:R-:W-:Y:S01]  /*50b0*/  @!P1 IMAD R3, R94, R145, R12 ;  /* 0x000000915e039224 */ /* 0x002fe200078e020c */
[----:B------:R-:W-:Y:S04]  /*50c0*/  BSSY B1, `(.L_x_149) ;  /* 0x0000006000017945 */ /* 0x000fe80003800000 */
[----:B------:R1:W-:Y:S01]  /*50d0*/  @!P1 STG.E.U8 desc[UR36][R6.64+0x68], R3 ;  /* 0x0000680306009986 */ /* 0x0003e2000c101124 */
[----:B------:R-:W-:Y:S05]  /*50e0*/  @P0 BRA `(.L_x_150) ;  /* 0x00000000000c0947 */ /* 0x000fea0003800000 */
[----:B------:R-:W1:Y:S02]  /*50f0*/  LDG.E.U8 R157, desc[UR36][R10.64+0x69] ;  /* 0x000069240a9d7981 */ /* 0x000e64000c1e1100 */
[----:B-1----:R-:W-:-:S05]  /*5100*/  PRMT R3, R157, 0x8880, RZ ;  /* 0x000088809d037816 */ /* 0x002fca00000000ff */
[----:B------:R-:W-:-:S07]  /*5110*/  IMAD R12, R3, R144, RZ ;  /* 0x00000090030c7224 */ /* 0x000fce00078e02ff */
.L_x_150:
[----:B------:R-:W-:Y:S05]  /*5120*/  BSYNC B1 ;  /* 0x0000000000017941 */ /* 0x000fea0003800000 */
.L_x_149:
[----:B------:R-:W-:Y:S01]  /*5130*/  @!P0 IMAD R95, R95, R145, R12 ;  /* 0x000000915f5f8224 */ /* 0x000fe200078e020c */
[----:B------:R-:W-:Y:S04]  /*5140*/  BSSY B1, `(.L_x_151) ;  /* 0x0000006000017945 */ /* 0x000fe80003800000 */
[----:B------:R0:W-:Y:S01]  /*5150*/  @!P0 STG.E.U8 desc[UR36][R6.64+0x69], R95 ;  /* 0x0000695f06008986 */ /* 0x0001e2000c101124 */
[----:B------:R-:W-:Y:S05]  /*5160*/  @P5 BRA `(.L_x_152) ;  /* 0x00000000000c5947 */ /* 0x000fea0003800000 */
[----:B------:R-:W1:Y:S02]  /*5170*/  LDG.E.U8 R157, desc[UR36][R8.64+0x70] ;  /* 0x00007024089d7981 */ /* 0x000e64000c1e1100 */
[----:B-1----:R-:W-:-:S05]  /*5180*/  PRMT R3, R157, 0x8880, RZ ;  /* 0x000088809d037816 */ /* 0x002fca00000000ff */
[----:B------:R-:W-:-:S07]  /*5190*/  IMAD R12, R3, R144, RZ ;  /* 0x00000090030c7224 */ /* 0x000fce00078e02ff */
.L_x_152:
[----:B------:R-:W-:Y:S05]  /*51a0*/  BSYNC B1 ;  /* 0x0000000000017941 */ /* 0x000fea0003800000 */
.L_x_151:
[----:B-1----:R-:W-:Y:S01]  /*51b0*/  @!P5 IMAD R3, R80, R145, R12 ;  /* 0x000000915003d224 */ /* 0x002fe200078e020c */
[----:B------:R-:W-:Y:S04]  /*51c0*/  BSSY B1, `(.L_x_153) ;  /* 0x0000006000017945 */ /* 0x000fe80003800000 */
[----:B------:R1:W-:Y:S01]  /*51d0*/  @!P5 STG.E.U8 desc[UR36][R4.64+0x70], R3 ;  /* 0x000070030400d986 */ /* 0x0003e2000c101124 */
[----:B------:R-:W-:Y:S05]  /*51e0*/  @P4 BRA `(.L_x_154) ;  /* 0x00000000000c4947 */ /* 0x000fea0003800000 */
[----:B------:R-:W1:Y:S02]  /*51f0*/  LDG.E.U8 R157, desc[UR36][R8.64+0x71] ;  /* 0x00007124089d7981 */ /* 0x000e64000c1e1100 */
[----:B-1----:R-:W-:-:S05]  /*5200*/  PRMT R3, R157, 0x8880, RZ ;  /* 0x000088809d037816 */ /* 0x002fca00000000ff */
[----:B------:R-:W-:-:S07]  /*5210*/  IMAD R12, R3, R144, RZ ;  /* 0x00000090030c7224 */ /* 0x000fce00078e02ff */
.L_x_154:
[----:B------:R-:W-:Y:S05]  /*5220*/  BSYNC B1 ;  /* 0x0000000000017941 */ /* 0x000fea0003800000 */
.L_x_153:
        /* <DEDUP_REMOVED lines=13> */
.L_x_156:
[----:B------:R-:W-:Y:S05]  /*5300*/  BSYNC B1 ;  /* 0x0000000000017941 */ /* 0x000fea0003800000 */
.L_x_155:
[----:B-1----:R-:W-:Y:S01]  /*5310*/  @!P3 IMAD R3, R82, R145, R12 ;  /* 0x000000915203b224 */ /* 0x002fe200078e020c */
[----:B------:R-:W-:Y:S04]  /*5320*/  BSSY B1, `(.L_x_157) ;  /* 0x0000006000017945 */ /* 0x000fe80003800000 */
[----:B------:R1:W-:Y:S01]  /*5330*/  @!P3 STG.E.U8 desc[UR36][R6.64+0x70], R3 ;  /* 0x000070030600b986 */ /* 0x0003e2000c101124 */
[----:B------:R-:W-:Y:S05]  /*5340*/  @P2 BRA `(.L_x_158) ;  /* 0x00000000000c2947 */ /* 0x000fea0003800000 */
[----:B------:R-:W1:Y:S02]  /*5350*/  LDG.E.U8 R157, desc[UR36][R10.64+0x71] ;  /* 0x000071240a9d7981 */ /* 0x000e64000c1e1100 */
[----:B-1----:R-:W-:-:S05]  /*5360*/  PRMT R3, R157, 0x8880, RZ ;  /* 0x000088809d037816 */ /* 0x002fca00000000ff */
[----:B------:R-:W-:-:S07]  /*5370*/  IMAD R12, R3, R144, RZ ;  /* 0x00000090030c7224 */ /* 0x000fce00078e02ff */
.L_x_158:
[----:B------:R-:W-:Y:S05]  /*5380*/  BSYNC B1 ;  /* 0x0000000000017941 */ /* 0x000fea0003800000 */
.L_x_157:
[----:B------:R-:W-:Y:S01]  /*5390*/  @!P2 IMAD R83, R83, R145, R12 ;  /* 0x000000915353a224 */ /* 0x000fe200078e020c */
[----:B------:R-:W-:Y:S04]  /*53a0*/  BSSY B1, `(.L_x_159) ;  /* 0x0000006000017945 */ /* 0x000fe80003800000 */
[----:B------:R0:W-:Y:S01]  /*53b0*/  @!P2 STG.E.U8 desc[UR36][R6.64+0x71], R83 ;  /* 0x000071530600a986 */ /* 0x0001e2000c101124 */
[----:B------:R-:W-:Y:S05]  /*53c0*/  @P5 BRA `(.L_x_160) ;  /* 0x00000000000c5947 */ /* 0x000fea0003800000 */
[----:B------:R-:W1:Y:S02]  /*53d0*/  LDG.E.U8 R157, desc[UR36][R8.64+0x78] ;  /* 0x00007824089d7981 */ /* 0x000e64000c1e1100 */
[----:B-1----:R-:W-:-:S05]  /*53e0*/  PRMT R3, R157, 0x8880, RZ ;  /* 0x000088809d037816 */ /* 0x002fca00000000ff */
[----:B------:R-:W-:-:S07]  /*53f0*/  IMAD R12, R3, R144, RZ ;  /* 0x00000090030c7224 */ /* 0x000fce00078e02ff */
.L_x_160:
[----:B------:R-:W-:Y:S05]  /*5400*/  BSYNC B1 ;  /* 0x0000000000017941 */ /* 0x000fea0003800000 */
.L_x_159:
[----:B-1----:R-:W-:Y:S01]  /*5410*/  @!P5 IMAD R3, R84, R145, R12 ;  /* 0x000000915403d224 */ /* 0x002fe200078e020c */
[----:B------:R-:W-:Y:S04]  /*5420*/  BSSY B1, `(.L_x_161) ;  /* 0x0000006000017945 */ /* 0x000fe80003800000 */
[----:B------:R1:W-:Y:S01]  /*5430*/  @!P5 STG.E.U8 desc[UR36][R4.64+0x78], R3 ;  /* 0x000078030400d986 */ /* 0x0003e2000c101124 */
[----:B------:R-:W-:Y:S05]  /*5440*/  @P4 BRA `(.L_x_162) ;  /* 0x00000000000c4947 */ /* 0x000fea0003800000 */
[----:B------:R-:W1:Y:S02]  /*5450*/  LDG.E.U8 R157, desc[UR36][R8.64+0x79] ;  /* 0x00007924089d7981 */ /* 0x000e64000c1e1100 */
[----:B-1----:R-:W-:-:S05]  /*5460*/  PRMT R3, R157, 0x8880, RZ ;  /* 0x000088809d037816 */ /* 0x002fca00000000ff */
[----:B------:R-:W-:-:S07]  /*5470*/  IMAD R12, R3, R144, RZ ;  /* 0x00000090030c7224 */ /* 0x000fce00078e02ff */
.L_x_162:
[----:B------:R-:W-:Y:S05]  /*5480*/  BSYNC B1 ;  /* 0x0000000000017941 */ /* 0x000fea0003800000 */
.L_x_161:
        /* <DEDUP_REMOVED lines=13> */
.L_x_164:
[----:B------:R-:W-:Y:S05]  /*5560*/  BSYNC B1 ;  /* 0x0000000000017941 */ /* 0x000fea0003800000 */
.L_x_163:
[----:B-1----:R-:W-:Y:S01]  /*5570*/  @!P1 IMAD R3, R86, R145, R12 ;  /* 0x0000009156039224 */ /* 0x002fe200078e020c */
[----:B------:R-:W-:Y:S04]  /*5580*/  BSSY B1, `(.L_x_165) ;  /* 0x0000006000017945 */ /* 0x000fe80003800000 */
[----:B------:R1:W-:Y:S01]  /*5590*/  @!P1 STG.E.U8 desc[UR36][R6.64+0x78], R3 ;  /* 0x0000780306009986 */ /* 0x0003e2000c101124 */
[----:B------:R-:W-:Y:S05]  /*55a0*/  @P0 BRA `(.L_x_166) ;  /* 0x00000000000c0947 */ /* 0x000fea0003800000 */
[----:B------:R-:W1:Y:S02]  /*55b0*/  LDG.E.U8 R157, desc[UR36][R10.64+0x79] ;  /* 0x000079240a9d7981 */ /* 0x000e64000c1e1100 */
[----:B-1----:R-:W-:-:S05]  /*55c0*/  PRMT R3, R157, 0x8880, RZ ;  /* 0x000088809d037816 */ /* 0x002fca00000000ff */
[----:B------:R-:W-:-:S07]  /*55d0*/  IMAD R12, R3, R144, RZ ;  /* 0x00000090030c7224 */ /* 0x000fce00078e02ff */
.L_x_166:
[----:B------:R-:W-:Y:S05]  /*55e0*/  BSYNC B1 ;  /* 0x0000000000017941 */ /* 0x000fea0003800000 */
.L_x_165:
[----:B------:R-:W-:Y:S01]  /*55f0*/  @!P0 IMAD R87, R87, R145, R12 ;  /* 0x0000009157578224 */ /* 0x000fe200078e020c */
[----:B------:R-:W-:Y:S04]  /*5600*/  BSSY B1, `(.L_x_167) ;  /* 0x0000006000017945 */ /* 0x000fe80003800000 */
[----:B------:R0:W-:Y:S01]  /*5610*/  @!P0 STG.E.U8 desc[UR36][R6.64+0x79], R87 ;  /* 0x0000795706008986 */ /* 0x0001e2000c101124 */
[----:B------:R-:W-:Y:S05]  /*5620*/  @P5 BRA `(.L_x_168) ;  /* 0x00000000000c5947 */ /* 0x000fea0003800000 */
[----:B------:R-:W1:Y:S02]  /*5630*/  LDG.E.U8 R157, desc[UR36][R8.64+0x80] ;  /* 0x00008024089d7981 */ /* 0x000e64000c1e1100 */
[----:B-1----:R-:W-:-:S05]  /*5640*/  PRMT R3, R157, 0x8880, RZ ;  /* 0x000088809d037816 */ /* 0x002fca00000000ff */
[----:B------:R-:W-:-:S07]  /*5650*/  IMAD R12, R3, R144, RZ ;  /* 0x00000090030c7224 */ /* 0x000fce00078e02ff */
.L_x_168:
[----:B------:R-:W-:Y:S05]  /*5660*/  BSYNC B1 ;  /* 0x0000000000017941 */ /* 0x000fea0003800000 */
.L_x_167:
[----:B-1----:R-:W-:Y:S01]  /*5670*/  @!P5 IMAD R3, R72, R145, R12 ;  /* 0x000000914803d224 */ /* 0x002fe200078e020c */
[----:B------:R-:W-:Y:S04]  /*5680*/  BSSY B1, `(.L_x_169) ;  /* 0x0000006000017945 */ /* 0x000fe80003800000 */
[----:B------:R1:W-:Y:S01]  /*5690*/  @!P5 STG.E.U8 desc[UR36][R4.64+0x80], R3 ;  /* 0x000080030400d986 */ /* 0x0003e2000c101124 */
[----:B------:R-:W-:Y:S05]  /*56a0*/  @P4 BRA `(.L_x_170) ;  /* 0x00000000000c4947 */ /* 0x000fea0003800000 */
[----:B------:R-:W1:Y:S02]  /*56b0*/  LDG.E.U8 R157, desc[UR36][R8.64+0x81] ;  /* 0x00008124089d7981 */ /* 0x000e64000c1e1100 */
[----:B-1----:R-:W-:-:S05]  /*56c0*/  PRMT R3, R157, 0x8880, RZ ;  /* 0x000088809d037816 */ /* 0x002fca00000000ff */
[----:B------:R-:W-:-:S07]  /*56d0*/  IMAD R12, R3, R144, RZ ;  /* 0x00000090030c7224 */ /* 0x000fce00078e02ff */
.L_x_170:
[----:B------:R-:W-:Y:S05]  /*56e0*/  BSYNC B1 ;  /* 0x0000000000017941 */ /* 0x000fea0003800000 */
.L_x_169:
        /* <DEDUP_REMOVED lines=13> */
.L_x_172:
[----:B------:R-:W-:Y:S05]  /*57c0*/  BSYNC B1 ;  /* 0x0000000000017941 */ /* 0x000fea0003800000 */
.L_x_171:
[----:B-1----:R-:W-:Y:S01]  /*57d0*/  @!P3 IMAD R3, R74, R145, R12 ;  /* 0x000000914a03b224 */ /* 0x002fe200078e020c */
[----:B------:R-:W-:Y:S04]  /*57e0*/  BSSY B1, `(.L_x_173) ;  /* 0x0000006000017945 */ /* 0x000fe80003800000 */
[----:B------:R1:W-:Y:S01]  /*57f0*/  @!P3 STG.E.U8 desc[UR36][R6.64+0x80], R3 ;  /* 0x000080030600b986 */ /* 0x0003e2000c101124 */
[----:B------:R-:W-:Y:S05]  /*5800*/  @P2 BRA `(.L_x_174) ;  /* 0x00000000000c2947 */ /* 0x000fea0003800000 */
[----:B------:R-:W1:Y:S02]  /*5810*/  LDG.E.U8 R157, desc[UR36][R10.64+0x81] ;  /* 0x000081240a9d7981 */ /* 0x000e64000c1e1100 */
[----:B-1----:R-:W-:-:S05]  /*5820*/  PRMT R3, R157, 0x8880, RZ ;  /* 0x000088809d037816 */ /* 0x002fca00000000ff */
[----:B------:R-:W-:-:S07]  /*5830*/  IMAD R12, R3, R144, RZ ;  /* 0x00000090030c7224 */ /* 0x000fce00078e02ff */
.L_x_174:
[----:B------:R-:W-:Y:S05]  /*5840*/  BSYNC B1 ;  /* 0x0000000000017941 */ /* 0x000fea0003800000 */
.L_x_173:
[----:B------:R-:W-:Y:S01]  /*5850*/  @!P2 IMAD R75, R75, R145, R12 ;  /* 0x000000914b4ba224 */ /* 0x000fe200078e020c */
[----:B------:R-:W-:Y:S04]  /*5860*/  BSSY B1, `(.L_x_175) ;  /* 0x0000006000017945 */ /* 0x000fe80003800000 */
[----:B------:R0:W-:Y:S01]  /*5870*/  @!P2 STG.E.U8 desc[UR36][R6.64+0x81], R75 ;  /* 0x0000814b0600a986 */ /* 0x0001e2000c101124 */
[----:B------:R-:W-:Y:S05]  /*5880*/  @P5 BRA `(.L_x_176) ;  /* 0x00000000000c5947 */ /* 0x000fea0003800000 */
[----:B------:R-:W1:Y:S02]  /*5890*/  LDG.E.U8 R157, desc[UR36][R8.64+0x88] ;  /* 0x00008824089d7981 */ /* 0x000e64000c1e1100 */
[----:B-1----:R-:W-:-:S05]  /*58a0*/  PRMT R3, R157, 0x8880, RZ ;  /* 0x000088809d037816 */ /* 0x002fca00000000ff */
[----:B------:R-:W-:-:S07]  /*58b0*/  IMAD R12, R3, R144, RZ ;  /* 0x00000090030c7224 */ /* 0x000fce00078e02ff */
.L_x_176:
[----:B------:R-:W-:Y:S05]  /*58c0*/  BSYNC B1 ;  /* 0x0000000000017941 */ /* 0x000fea0003800000 */
.L_x_175:
[----:B-1----:R-:W-:Y:S01]  /*58d0*/  @!P5 IMAD R3, R76, R145, R12 ;  /* 0x000000914c03d224 */ /* 0x002fe200078e020c */
[----:B------:R-:W-:Y:S04]  /*58e0*/  BSSY B1, `(.L_x_177) ;  /* 0x0000006000017945 */ /* 0x000fe80003800000 */
[----:B------:R1:W-:Y:S01]  /*58f0*/  @!P5 STG.E.U8 desc[UR36][R4.64+0x88], R3 ;  /* 0x000088030400d986 */ /* 0x0003e2000c101124 */
[----:B------:R-:W-:Y:S05]  /*5900*/  @P4 BRA `(.L_x_178) ;  /* 0x00000000000c4947 */ /* 0x000fea0003800000 */
[----:B------:R-:W1:Y:S02]  /*5910*/  LDG.E.U8 R157, desc[UR36][R8.64+0x89] ;  /* 0x00008924089d7981 */ /* 0x000e64000c1e1100 */
[----:B-1----:R-:W-:-:S05]  /*5920*/  PRMT R3, R157, 0x8880, RZ ;  /* 0x000088809d037816 */ /* 0x002fca00000000ff */
[----:B------:R-:W-:-:S07]  /*5930*/  IMAD R12, R3, R144, RZ ;  /* 0x00000090030c7224 */ /* 0x000fce00078e02ff */
.L_x_178:
[----:B------:R-:W-:Y:S05]  /*5940*/  BSYNC B1 ;  /* 0x0000000000017941 */ /* 0x000fea0003800000 */
.L_x_177:
        /* <DEDUP_REMOVED lines=13> */
.L_x_180:
[----:B------:R-:W-:Y:S05]  /*5a20*/  BSYNC B1 ;  /* 0x0000000000017941 */ /* 0x000fea0003800000 */
.L_x_179:
[----:B-1----:R-:W-:Y:S01]  /*5a30*/  @!P1 IMAD R3, R78, R145, R12 ;  /* 0x000000914e039224 */ /* 0x002fe200078e020c */
[----:B------:R-:W-:Y:S04]  /*5a40*/  BSSY B1, `(.L_x_181) ;  /* 0x0000006000017945 */ /* 0x000fe80003800000 */
[----:B------:R1:W-:Y:S01]  /*5a50*/  @!P1 STG.E.U8 desc[UR36][R6.64+0x88], R3 ;  /* 0x0000880306009986 */ /* 0x0003e2000c101124 */
[----:B------:R-:W-:Y:S05]  /*5a60*/  @P0 BRA `(.L_x_182) ;  /* 0x00000000000c0947 */ /* 0x000fea0003800000 */
[----:B------:R-:W1:Y:S02]  /*5a70*/  LDG.E.U8 R157, desc[UR36][R10.64+0x89] ;  /* 0x000089240a9d7981 */ /* 0x000e64000c1e1100 */
[----:B-1----:R-:W-:-:S05]  /*5a80*/  PRMT R3, R157, 0x8880, RZ ;  /* 0x000088809d037816 */ /* 0x002fca00000000ff */
[----:B------:R-:W-:-:S07]  /*5a90*/  IMAD R12, R3, R144, RZ ;  /* 0x00000090030c7224 */ /* 0x000fce00078e02ff */
.L_x_182:
[----:B------:R-:W-:Y:S05]  /*5aa0*/  BSYNC B1 ;  /* 0x0000000000017941 */ /* 0x000fea0003800000 */
.L_x_181:
[----:B------:R-:W-:Y:S01]  /*5ab0*/  @!P0 IMAD R79, R79, R145, R12 ;  /* 0x000000914f4f8224 */ /* 0x000fe200078e020c */
[----:B------:R-:W-:Y:S04]  /*5ac0*/  BSSY B1, `(.L_x_183) ;  /* 0x0000006000017945 */ /* 0x000fe80003800000 */
[----:B------:R0:W-:Y:S01]  /*5ad0*/  @!P0 STG.E.U8 desc[UR36][R6.64+0x89], R79 ;  /* 0x0000894f06008986 */ /* 0x0001e2000c101124 */
[----:B------:R-:W-:Y:S05]  /*5ae0*/  @P5 BRA `(.L_x_184) ;  /* 0x00000000000c5947 */ /* 0x000fea0003800000 */
[----:B------:R-:W1:Y:S02]  /*5af0*/  LDG.E.U8 R157, desc[UR36][R8.64+0x90] ;  /* 0x00009024089d7981 */ /* 0x000e64000c1e1100 */
[----:B-1----:R-:W-:-:S05]  /*5b00*/  PRMT R3, R157, 0x8880, RZ ;  /* 0x000088809d037816 */ /* 0x002fca00000000ff */
[----:B------:R-:W-:-:S07]  /*5b10*/  IMAD R12, R3, R144, RZ ;  /* 0x00000090030c7224 */ /* 0x000fce00078e02ff */
.L_x_184:
[----:B------:R-:W-:Y:S05]  /*5b20*/  BSYNC B1 ;  /* 0x0000000000017941 */ /* 0x000fea0003800000 */
.L_x_183:
[----:B-1----:R-:W-:Y:S01]  /*5b30*/  @!P5 IMAD R3, R64, R145, R12 ;  /* 0x000000914003d224 */ /* 0x002fe200078e020c */
[----:B------:R-:W-:Y:S04]  /*5b40*/  BSSY B1, `(.L_x_185) ;  /* 0x0000006000017945 */ /* 0x000fe80003800000 */
[----:B------:R1:W-:Y:S01]  /*5b50*/  @!P5 STG.E.U8 desc[UR36][R4.64+0x90], R3 ;  /* 0x000090030400d986 */ /* 0x0003e2000c101124 */
[----:B------:R-:W-:Y:S05]  /*5b60*/  @P4 BRA `(.L_x_186) ;  /* 0x00000000000c4947 */ /* 0x000fea0003800000 */
[----:B------:R-:W1:Y:S02]  /*5b70*/  LDG.E.U8 R157, desc[UR36][R8.64+0x91] ;  /* 0x00009124089d7981 */ /* 0x000e64000c1e1100 */
[----:B-1----:R-:W-:-:S05]  /*5b80*/  PRMT R3, R157, 0x8880, RZ ;  /* 0x000088809d037816 */ /* 0x002fca00000000ff */
[----:B------:R-:W-:-:S07]  /*5b90*/  IMAD R12, R3, R144, RZ ;  /* 0x00000090030c7224 */ /* 0x000fce00078e02ff */
.L_x_186:
[----:B------:R-:W-:Y:S05]  /*5ba0*/  BSYNC B1 ;  /* 0x0000000000017941 */ /* 0x000fea0003800000 */
.L_x_185:
        /* <DEDUP_REMOVED lines=13> */
.L_x_188:
[----:B------:R-:W-:Y:S05]  /*5c80*/  BSYNC B1 ;  /* 0x0000000000017941 */ /* 0x000fea0003800000 */
.L_x_187:
[----:B-1----:R-:W-:Y:S01]  /*5c90*/  @!P3 IMAD R3, R66, R145, R12 ;  /* 0x000000914203b224 */ /* 0x002fe200078e020c */
[----:B------:R-:W-:Y:S04]  /*5ca0*/  BSSY B1, `(.L_x_189) ;  /* 0x0000006000017945 */ /* 0x000fe80003800000 */
[----:B------:R1:W-:Y:S01]  /*5cb0*/  @!P3 STG.E.U8 desc[UR36][R6.64+0x90], R3 ;  /* 0x000090030600b986 */ /* 0x0003e2000c101124 */
[----:B------:R-:W-:Y:S05]  /*5cc0*/  @P2 BRA `(.L_x_190) ;  /* 0x00000000000c2947 */ /* 0x000fea0003800000 */
[----:B------:R-:W1:Y:S02]  /*5cd0*/  LDG.E.U8 R157, desc[UR36][R10.64+0x91] ;  /* 0x000091240a9d7981 */ /* 0x000e64000c1e1100 */
[----:B-1----:R-:W-:-:S05]  /*5ce0*/  PRMT R3, R157, 0x8880, RZ ;  /* 0x000088809d037816 */ /* 0x002fca00000000ff */
[----:B------:R-:W-:-:S07]  /*5cf0*/  IMAD R12, R3, R144, RZ ;  /* 0x00000090030c7224 */ /* 0x000fce00078e02ff */
.L_x_190:
[----:B------:R-:W-:Y:S05]  /*5d00*/  BSYNC B1 ;  /* 0x0000000000017941 */ /* 0x000fea0003800000 */
.L_x_189:
[----:B------:R-:W-:Y:S01]  /*5d10*/  @!P2 IMAD R67, R67, R145, R12 ;  /* 0x000000914343a224 */ /* 0x000fe200078e020c */
[----:B------:R-:W-:Y:S04]  /*5d20*/  BSSY B1, `(.L_x_191) ;  /* 0x0000006000017945 */ /* 0x000fe80003800000 */
[----:B------:R0:W-:Y:S01]  /*5d30*/  @!P2 STG.E.U8 desc[UR36][R6.64+0x91], R67 ;  /* 0x000091430600a986 */ /* 0x0001e2000c101124 */
[----:B------:R-:W-:Y:S05]  /*5d40*/  @P5 BRA `(.L_x_192) ;  /* 0x00000000000c5947 */ /* 0x000fea0003800000 */
[----:B------:R-:W1:Y:S02]  /*5d50*/  LDG.E.U8 R157, desc[UR36][R8.64+0x98] ;  /* 0x00009824089d7981 */ /* 0x000e64000c1e1100 */
[----:B-1----:R-:W-:-:S05]  /*5d60*/  PRMT R3, R157, 0x8880, RZ ;  /* 0x000088809d037816 */ /* 0x002fca00000000ff */
[----:B------:R-:W-:-:S07]  /*5d70*/  IMAD R12, R3, R144, RZ ;  /* 0x00000090030c7224 */ /* 0x000fce00078e02ff */
.L_x_192:
[----:B------:R-:W-:Y:S05]  /*5d80*/  BSYNC B1 ;  /* 0x0000000000017941 */ /* 0x000fea0003800000 */
.L_x_191:
[----:B-1----:R-:W-:Y:S01]  /*5d90*/  @!P5 IMAD R3, R68, R145, R12 ;  /* 0x000000914403d224 */ /* 0x002fe200078e020c */
[----:B------:R-:W-:Y:S04]  /*5da0*/  BSSY B1, `(.L_x_193) ;  /* 0x0000006000017945 */ /* 0x000fe80003800000 */
[----:B------:R1:W-:Y:S01]  /*5db0*/  @!P5 STG.E.U8 desc[UR36][R4.64+0x98], R3 ;  /* 0x000098030400d986 */ /* 0x0003e2000c101124 */
[----:B------:R-:W-:Y:S05]  /*5dc0*/  @P4 BRA `(.L_x_194) ;  /* 0x00000000000c4947 */ /* 0x000fea0003800000 */
[----:B------:R-:W1:Y:S02]  /*5dd0*/  LDG.E.U8 R157, desc[UR36][R8.64+0x99] ;  /* 0x00009924089d7981 */ /* 0x000e64000c1e1100 */
[----:B-1----:R-:W-:-:S05]  /*5de0*/  PRMT R3, R157, 0x8880, RZ ;  /* 0x000088809d037816 */ /* 0x002fca00000000ff */
[----:B------:R-:W-:-:S07]  /*5df0*/  IMAD R12, R3, R144, RZ ;  /* 0x00000090030c7224 */ /* 0x000fce00078e02ff */
.L_x_194:
[----:B------:R-:W-:Y:S05]  /*5e00*/  BSYNC B1 ;  /* 0x0000000000017941 */ /* 0x000fea0003800000 */
.L_x_193:
        /* <DEDUP_REMOVED lines=13> */
.L_x_196:
[----:B------:R-:W-:Y:S05]  /*5ee0*/  BSYNC B1 ;  /* 0x0000000000017941 */ /* 0x000fea0003800000 */
.L_x_195:
[----:B-1----:R-:W-:Y:S01]  /*5ef0*/  @!P1 IMAD R3, R70, R145, R12 ;  /* 0x0000009146039224 */ /* 0x002fe200078e020c */
[----:B------:R-:W-:Y:S04]  /*5f00*/  BSSY B1, `(.L_x_197) ;  /* 0x0000006000017945 */ /* 0x000fe80003800000 */
[----:B------:R1:W-:Y:S01]  /*5f10*/  @!P1 STG.E.U8 desc[UR36][R6.64+0x98], R3 ;  /* 0x0000980306009986 */ /* 0x0003e2000c101124 */
[----:B------:R-:W-:Y:S05]  /*5f20*/  @P0 BRA `(.L_x_198) ;  /* 0x00000000000c0947 */ /* 0x000fea0003800000 */
[----:B------:R-:W1:Y:S02]  /*5f30*/  LDG.E.U8 R157, desc[UR36][R10.64+0x99] ;  /* 0x000099240a9d7981 */ /* 0x000e64000c1e1100 */
[----:B-1----:R-:W-:-:S05]  /*5f40*/  PRMT R3, R157, 0x8880, RZ ;  /* 0x000088809d037816 */ /* 0x002fca00000000ff */
[----:B------:R-:W-:-:S07]  /*5f50*/  IMAD R12, R3, R144, RZ ;  /* 0x00000090030c7224 */ /* 0x000fce00078e02ff */
.L_x_198:
[----:B------:R-:W-:Y:S05]  /*5f60*/  BSYNC B1 ;  /* 0x0000000000017941 */ /* 0x000fea0003800000 */
.L_x_197:
[----:B------:R-:W-:Y:S01]  /*5f70*/  @!P0 IMAD R71, R71, R145, R12 ;  /* 0x0000009147478224 */ /* 0x000fe200078e020c */
[----:B------:R-:W-:Y:S04]  /*5f80*/  BSSY B1, `(.L_x_199) ;  /* 0x0000006000017945 */ /* 0x000fe80003800000 */
[----:B------:R0:W-:Y:S01]  /*5f90*/  @!P0 STG.E.U8 desc[UR36][R6.64+0x99], R71 ;  /* 0x0000994706008986 */ /* 0x0001e2000c101124 */
[----:B------:R-:W-:Y:S05]  /*5fa0*/  @P5 BRA `(.L_x_200) ;  /* 0x00000000000c5947 */ /* 0x000fea0003800000 */
[----:B------:R-:W1:Y:S02]  /*5fb0*/  LDG.E.U8 R157, desc[UR36][R8.64+0xa0] ;  /* 0x0000a024089d7981 */ /* 0x000e64000c1e1100 */
[----:B-1----:R-:W-:-:S05]  /*5fc0*/  PRMT R3, R157, 0x8880, RZ ;  /* 0x000088809d037816 */ /* 0x002fca00000000ff */
[----:B------:R-:W-:-:S07]  /*5fd0*/  IMAD R12, R3, R144, RZ ;  /* 0x00000090030c7224 */ /* 0x000fce00078e02ff */
.L_x_200:
[----:B------:R-:W-:Y:S05]  /*5fe0*/  BSYNC B1 ;  /* 0x0000000000017941 */ /* 0x000fea0003800000 */
.L_x_199:
[----:B-1----:R-:W-:Y:S01]  /*5ff0*/  @!P5 IMAD R3, R56, R145, R12 ;  /* 0x000000913803d224 */ /* 0x002fe200078e020c */
[----:B------:R-:W-:Y:S04]  /*6000*/  BSSY B1, `(.L_x_201) ;  /* 0x0000006000017945 */ /* 0x000fe80003800000 */
[----:B------:R1:W-:Y:S01]  /*6010*/  @!P5 STG.E.U8 desc[UR36][R4.64+0xa0], R3 ;  /* 0x0000a0030400d986 */ /* 0x0003e2000c101124 */
[----:B------:R-:W-:Y:S05]  /*6020*/  @P4 BRA `(.L_x_202) ;  /* 0x00000000000c4947 */ /* 0x000fea0003800000 */
[----:B------:R-:W1:Y:S02]  /*6030*/  LDG.E.U8 R157, desc[UR36][R8.64+0xa1] ;  /* 0x0000a124089d7981 */ /* 0x000e64000c1e1100 */
[----:B-1----:R-:W-:-:S05]  /*6040*/  PRMT R3, R157, 0x8880, RZ ;  /* 0x000088809d037816 */ /* 0x002fca00000000ff */
[----:B------:R-:W-:-:S07]  /*6050*/  IMAD R12, R3, R144, RZ ;  /* 0x00000090030c7224 */ /* 0x000fce00078e02ff */
.L_x_202:
[----:B------:R-:W-:Y:S05]  /*6060*/  BSYNC B1 ;  /* 0x0000000000017941 */ /* 0x000fea0003800000 */
.L_x_201:
        /* <DEDUP_REMOVED lines=13> */
.L_x_204:
[----:B------:R-:W-:Y:S05]  /*6140*/  BSYNC B1 ;  /* 0x0000000000017941 */ /* 0x000fea0003800000 */
.L_x_203:
[----:B-1----:R-:W-:Y:S01]  /*6150*/  @!P3 IMAD R3, R58, R145, R12 ;  /* 0x000000913a03b224 */ /* 0x002fe200078e020c */
[----:B------:R-:W-:Y:S04]  /*6160*/  BSSY B1, `(.L_x_205) ;  /* 0x0000006000017945 */ /* 0x000fe80003800000 */
[----:B------:R1:W-:Y:S01]  /*6170*/  @!P3 STG.E.U8 desc[UR36][R6.64+0xa0], R3 ;  /* 0x0000a0030600b986 */ /* 0x0003e2000c101124 */
[----:B------:R-:W-:Y:S05]  /*6180*/  @P2 BRA `(.L_x_206) ;  /* 0x00000000000c2947 */ /* 0x000fea0003800000 */
[----:B------:R-:W1:Y:S02]  /*6190*/  LDG.E.U8 R157, desc[UR36][R10.64+0xa1] ;  /* 0x0000a1240a9d7981 */ /* 0x000e64000c1e1100 */
[----:B-1----:R-:W-:-:S05]  /*61a0*/  PRMT R3, R157, 0x8880, RZ ;  /* 0x000088809d037816 */ /* 0x002fca00000000ff */
[----:B------:R-:W-:-:S07]  /*61b0*/  IMAD R12, R3, R144, RZ ;  /* 0x00000090030c7224 */ /* 0x000fce00078e02ff */
.L_x_206:
[----:B------:R-:W-:Y:S05]  /*61c0*/  BSYNC B1 ;  /* 0x0000000000017941 */ /* 0x000fea0003800000 */
.L_x_205:
[----:B------:R-:W-:Y:S01]  /*61d0*/  @!P2 IMAD R59, R59, R145, R12 ;  /* 0x000000913b3ba224 */ /* 0x000fe200078e020c */
[----:B------:R-:W-:Y:S04]  /*61e0*/  BSSY B1, `(.L_x_207) ;  /* 0x0000006000017945 */ /* 0x000fe80003800000 */
[----:B------:R0:W-:Y:S01]  /*61f0*/  @!P2 STG.E.U8 desc[UR36][R6.64+0xa1], R59 ;  /* 0x0000a13b0600a986 */ /* 0x0001e2000c101124 */
[----:B------:R-:W-:Y:S05]  /*6200*/  @P5 BRA `(.L_x_208) ;  /* 0x00000000000c5947 */ /* 0x000fea0003800000 */
[----:B------:R-:W1:Y:S02]  /*6210*/  LDG.E.U8 R157, desc[UR36][R8.64+0xa8] ;  /* 0x0000a824089d7981 */ /* 0x000e64000c1e1100 */
[----:B-1----:R-:W-:-:S05]  /*6220*/  PRMT R3, R157, 0x8880, RZ ;  /* 0x000088809d037816 */ /* 0x002fca00000000ff */
[----:B------:R-:W-:-:S07]  /*6230*/  IMAD R12, R3, R144, RZ ;  /* 0x00000090030c7224 */ /* 0x000fce00078e02ff */
.L_x_208:
[----:B------:R-:W-:Y:S05]  /*6240*/  BSYNC B1 ;  /* 0x0000000000017941 */ /* 0x000fea0003800000 */
.L_x_207:
[----:B-1----:R-:W-:Y:S01]  /*6250*/  @!P5 IMAD R3, R60, R145, R12 ;  /* 0x000000913c03d224 */ /* 0x002fe200078e020c */
[----:B------:R-:W-:Y:S04]  /*6260*/  BSSY B1, `(.L_x_209) ;  /* 0x0000006000017945 */ /* 0x000fe80003800000 */
[----:B------:R1:W-:Y:S01]  /*6270*/  @!P5 STG.E.U8 desc[UR36][R4.64+0xa8], R3 ;  /* 0x0000a8030400d986 */ /* 0x0003e2000c101124 */
[----:B------:R-:W-:Y:S05]  /*6280*/  @P4 BRA `(.L_x_210) ;  /* 0x00000000000c4947 */ /* 0x000fea0003800000 */
[----:B------:R-:W1:Y:S02]  /*6290*/  LDG.E.U8 R157, desc[UR36][R8.64+0xa9] ;  /* 0x0000a924089d7981 */ /* 0x000e64000c1e1100 */
[----:B-1----:R-:W-:-:S05]  /*62a0*/  PRMT R3, R157, 0x8880, RZ ;  /* 0x000088809d037816 */ /* 0x002fca00000000ff */
[----:B------:R-:W-:-:S07]  /*62b0*/  IMAD R12, R3, R144, RZ ;  /* 0x00000090030c7224 */ /* 0x000fce00078e02ff */
.L_x_210:
[----:B------:R-:W-:Y:S05]  /*62c0*/  BSYNC B1 ;  /* 0x0000000000017941 */ /* 0x000fea0003800000 */
.L_x_209:
        /* <DEDUP_REMOVED lines=13> */
.L_x_212:
[----:B------:R-:W-:Y:S05]  /*63a0*/  BSYNC B1 ;  /* 0x0000000000017941 */ /* 0x000fea0003800000 */
.L_x_211:
[----:B-1----:R-:W-:Y:S01]  /*63b0*/  @!P1 IMAD R3, R62, R145, R12 ;  /* 0x000000913e039224 */ /* 0x002fe200078e020c */
[----:B------:R-:W-:Y:S04]  /*63c0*/  BSSY B1, `(.L_x_213) ;  /* 0x0000006000017945 */ /* 0x000fe80003800000 */
[----:B------:R1:W-:Y:S01]  /*63d0*/  @!P1 STG.E.U8 desc[UR36][R6.64+0xa8], R3 ;  /* 0x0000a80306009986 */ /* 0x0003e2000c101124 */
[----:B------:R-:W-:Y:S05]  /*63e0*/  @P0 BRA `(.L_x_214) ;  /* 0x00000000000c0947 */ /* 0x000fea0003800000 */
[----:B------:R-:W1:Y:S02]  /*63f0*/  LDG.E.U8 R157, desc[UR36][R10.64+0xa9] ;  /* 0x0000a9240a9d7981 */ /* 0x000e64000c1e1100 */
[----:B-1----:R-:W-:-:S05]  /*6400*/  PRMT R3, R157, 0x8880, RZ ;  /* 0x000088809d037816 */ /* 0x002fca00000000ff */
[----:B------:R-:W-:-:S07]  /*6410*/  IMAD R12, R3, R144, RZ ;  /* 0x00000090030c7224 */ /* 0x000fce00078e02ff */
.L_x_214:
[----:B------:R-:W-:Y:S05]  /*6420*/  BSYNC B1 ;  /* 0x0000000000017941 */ /* 0x000fea0003800000 */
.L_x_213:
[----:B------:R-:W-:Y:S01]  /*6430*/  @!P0 IMAD R63, R63, R145, R12 ;  /* 0x000000913f3f8224 */ /* 0x000fe200078e020c */
[----:B------:R-:W-:Y:S04]  /*6440*/  BSSY B1, `(.L_x_215) ;  /* 0x0000006000017945 */ /* 0x000fe80003800000 */
[----:B------:R0:W-:Y:S01]  /*6450*/  @!P0 STG.E.U8 desc[UR36][R6.64+0xa9], R63 ;  /* 0x0000a93f06008986 */ /* 0x0001e2000c101124 */
[----:B------:R-:W-:Y:S05]  /*6460*/  @P5 BRA `(.L_x_216) ;  /* 0x00000000000c5947 */ /* 0x000fea0003800000 */
[----:B------:R-:W1:Y:S02]  /*6470*/  LDG.E.U8 R157, desc[UR36][R8.64+0xb0] ;  /* 0x0000b024089d7981 */ /* 0x000e64000c1e1100 */
[----:B-1----:R-:W-:-:S05]  /*6480*/  PRMT R3, R157, 0x8880, RZ ;  /* 0x000088809d037816 */ /* 0x002fca00000000ff */
[----:B------:R-:W-:-:S07]  /*6490*/  IMAD R12, R3, R144, RZ ;  /* 0x00000090030c7224 */ /* 0x000fce00078e02ff */
.L_x_216:
[----:B------:R-:W-:Y:S05]  /*64a0*/  BSYNC B1 ;  /* 0x0000000000017941 */ /* 0x000fea0003800000 */
.L_x_215:
[----:B-1----:R-:W-:Y:S01]  /*64b0*/  @!P5 IMAD R3, R48, R145, R12 ;  /* 0x000000913003d224 */ /* 0x002fe200078e020c */
[----:B------:R-:W-:Y:S04]  /*64c0*/  BSSY B1, `(.L_x_217) ;  /* 0x0000006000017945 */ /* 0x000fe80003800000 */
[----:B------:R1:W-:Y:S01]  /*64d0*/  @!P5 STG.E.U8 desc[UR36][R4.64+0xb0], R3 ;  /* 0x0000b0030400d986 */ /* 0x0003e2000c101124 */
[----:B------:R-:W-:Y:S05]  /*64e0*/  @P4 BRA `(.L_x_218) ;  /* 0x00000000000c4947 */ /* 0x000fea0003800000 */
[----:B------:R-:W1:Y:S02]  /*64f0*/  LDG.E.U8 R157, desc[UR36][R8.64+0xb1] ;  /* 0x0000b124089d7981 */ /* 0x000e64000c1e1100 */
[----:B-1----:R-:W-:-:S05]  /*6500*/  PRMT R3, R157, 0x8880, RZ ;  /* 0x000088809d037816 */ /* 0x002fca00000000ff */
[----:B------:R-:W-:-:S07]  /*6510*/  IMAD R12, R3, R144, RZ ;  /* 0x00000090030c7224 */ /* 0x000fce00078e02ff */
.L_x_218:
[----:B------:R-:W-:Y:S05]  /*6520*/  BSYNC B1 ;  /* 0x0000000000017941 */ /* 0x000fea0003800000 */
.L_x_217:
        /* <DEDUP_REMOVED lines=13> */
.L_x_220:
[----:B------:R-:W-:Y:S05]  /*6600*/  BSYNC B1 ;  /* 0x0000000000017941 */ /* 0x000fea0003800000 */
.L_x_219:
[----:B-1----:R-:W-:Y:S01]  /*6610*/  @!P3 IMAD R3, R50, R145, R12 ;  /* 0x000000913203b224 */ /* 0x002fe200078e020c */
[----:B------:R-:W-:Y:S04]  /*6620*/  BSSY B1, `(.L_x_221) ;  /* 0x0000006000017945 */ /* 0x000fe80003800000 */
[----:B------:R1:W-:Y:S01]  /*6630*/  @!P3 STG.E.U8 desc[UR36][R6.64+0xb0], R3 ;  /* 0x0000b0030600b986 */ /* 0x0003e2000c101124 */
[----:B------:R-:W-:Y:S05]  /*6640*/  @P2 BRA `(.L_x_222) ;  /* 0x00000000000c2947 */ /* 0x000fea0003800000 */
[----:B------:R-:W1:Y:S02]  /*6650*/  LDG.E.U8 R157, desc[UR36][R10.64+0xb1] ;  /* 0x0000b1240a9d7981 */ /* 0x000e64000c1e1100 */
[----:B-1----:R-:W-:-:S05]  /*6660*/  PRMT R3, R157, 0x8880, RZ ;  /* 0x000088809d037816 */ /* 0x002fca00000000ff */
[----:B------:R-:W-:-:S07]  /*6670*/  IMAD R12, R3, R144, RZ ;  /* 0x00000090030c7224 */ /* 0x000fce00078e02ff */
.L_x_222:
[----:B------:R-:W-:Y:S05]  /*6680*/  BSYNC B1 ;  /* 0x0000000000017941 */ /* 0x000fea0003800000 */
.L_x_221:
[----:B------:R-:W-:Y:S01]  /*6690*/  @!P2 IMAD R51, R51, R145, R12 ;  /* 0x000000913333a224 */ /* 0x000fe200078e020c */
[----:B------:R-:W-:Y:S04]  /*66a0*/  BSSY B1, `(.L_x_223) ;  /* 0x0000006000017945 */ /* 0x000fe80003800000 */
[----:B------:R0:W-:Y:S01]  /*66b0*/  @!P2 STG.E.U8 desc[UR36][R6.64+0xb1], R51 ;  /* 0x0000b1330600a986 */ /* 0x0001e2000c101124 */
[----:B------:R-:W-:Y:S05]  /*66c0*/  @P5 BRA `(.L_x_224) ;  /* 0x00000000000c5947 */ /* 0x000fea0003800000 */
[----:B------:R-:W1:Y:S02]  /*66d0*/  LDG.E.U8 R157, desc[UR36][R8.64+0xb8] ;  /* 0x0000b824089d7981 */ /* 0x000e64000c1e1100 */
[----:B-1----:R-:W-:-:S05]  /*66e0*/  PRMT R3, R157, 0x8880, RZ ;  /* 0x000088809d037816 */ /* 0x002fca00000000ff */
[----:B------:R-:W-:-:S07]  /*66f0*/  IMAD R12, R3, R144, RZ ;  /* 0x00000090030c7224 */ /* 0x000fce00078e02ff */
.L_x_224:
[----:B------:R-:W-:Y:S05]  /*6700*/  BSYNC B1 ;  /* 0x0000000000017941 */ /* 0x000fea0003800000 */
.L_x_223:
[----:B-1----:R-:W-:Y:S01]  /*6710*/  @!P5 IMAD R3, R52, R145, R12 ;  /* 0x000000913403d224 */ /* 0x002fe200078e020c */
[----:B------:R-:W-:Y:S04]  /*6720*/  BSSY B1, `(.L_x_225) ;  /* 0x0000006000017945 */ /* 0x000fe80003800000 */
[----:B------:R1:W-:Y:S01]  /*6730*/  @!P5 STG.E.U8 desc[UR36][R4.64+0xb8], R3 ;  /* 0x0000b8030400d986 */ /* 0x0003e2000c101124 */
[----:B------:R-:W-:Y:S05]  /*6740*/  @P4 BRA `(.L_x_226) ;  /* 0x00000000000c4947 */ /* 0x000fea0003800000 */
[----:B------:R-:W1:Y:S02]  /*6750*/  LDG.E.U8 R157, desc[UR36][R8.64+0xb9] ;  /* 0x0000b924089d7981 */ /* 0x000e64000c1e1100 */
[----:B-1----:R-:W-:-:S05]  /*6760*/  PRMT R3, R157, 0x8880, RZ ;  /* 0x000088809d037816 */ /* 0x002fca00000000ff */
[----:B------:R-:W-:-:S07]  /*6770*/  IMAD R12, R3, R144, RZ ;  /* 0x00000090030c7224 */ /* 0x000fce00078e02ff */
.L_x_226:
[----:B------:R-:W-:Y:S05]  /*6780*/  BSYNC B1 ;  /* 0x0000000000017941 */ /* 0x000fea0003800000 */
.L_x_225:
        /* <DEDUP_REMOVED lines=13> */
.L_x_228:
[----:B------:R-:W-:Y:S05]  /*6860*/  BSYNC B1 ;  /* 0x0000000000017941 */ /* 0x000fea0003800000 */
.L_x_227:
[----:B-1----:R-:W-:Y:S01]  /*6870*/  @!P1 IMAD R3, R54, R145, R12 ;  /* 0x0000009136039224 */ /* 0x002fe200078e020c */
[----:B------:R-:W-:Y:S04]  /*6880*/  BSSY B1, `(.L_x_229) ;  /* 0x0000006000017945 */ /* 0x000fe80003800000 */
[----:B------:R1:W-:Y:S01]  /*6890*/  @!P1 STG.E.U8 desc[UR36][R6.64+0xb8], R3 ;  /* 0x0000b80306009986 */ /* 0x0003e2000c101124 */
[----:B------:R-:W-:Y:S05]  /*68a0*/  @P0 BRA `(.L_x_230) ;  /* 0x00000000000c0947 */ /* 0x000fea0003800000 */
[----:B------:R-:W1:Y:S02]  /*68b0*/  LDG.E.U8 R157, desc[UR36][R10.64+0xb9] ;  /* 0x0000b9240a9d7981 */ /* 0x000e64000c1e1100 */
[----:B-1----:R-:W-:-:S05]  /*68c0*/  PRMT R3, R157, 0x8880, RZ ;  /* 0x000088809d037816 */ /* 0x002fca00000000ff */
[----:B------:R-:W-:-:S07]  /*68d0*/  IMAD R12, R3, R144, RZ ;  /* 0x00000090030c7224 */ /* 0x000fce00078e02ff */
.L_x_230:
[----:B------:R-:W-:Y:S05]  /*68e0*/  BSYNC B1 ;  /* 0x0000000000017941 */ /* 0x000fea0003800000 */
.L_x_229:
[----:B------:R-:W-:Y:S01]  /*68f0*/  @!P0 IMAD R55, R55, R145, R12 ;  /* 0x0000009137378224 */ /* 0x000fe200078e020c */
[----:B------:R-:W-:Y:S04]  /*6900*/  BSSY B1, `(.L_x_231) ;  /* 0x0000006000017945 */ /* 0x000fe80003800000 */
[----:B------:R0:W-:Y:S01]  /*6910*/  @!P0 STG.E.U8 desc[UR36][R6.64+0xb9], R55 ;  /* 0x0000b93706008986 */ /* 0x0001e2000c101124 */
[----:B------:R-:W-:Y:S05]  /*6920*/  @P5 BRA `(.L_x_232) ;  /* 0x00000000000c5947 */ /* 0x000fea0003800000 */
[----:B------:R-:W1:Y:S02]  /*6930*/  LDG.E.U8 R157, desc[UR36][R8.64+0xc0] ;  /* 0x0000c024089d7981 */ /* 0x000e64000c1e1100 */
[----:B-1----:R-:W-:-:S05]  /*6940*/  PRMT R3, R157, 0x8880, RZ ;  /* 0x000088809d037816 */ /* 0x002fca00000000ff */
[----:B------:R-:W-:-:S07]  /*6950*/  IMAD R12, R3, R144, RZ ;  /* 0x00000090030c7224 */ /* 0x000fce00078e02ff */
.L_x_232:
[----:B------:R-:W-:Y:S05]  /*6960*/  BSYNC B1 ;  /* 0x0000000000017941 */ /* 0x000fea0003800000 */
.L_x_231:
[----:B-1----:R-:W-:Y:S01]  /*6970*/  @!P5 IMAD R3, R40, R145, R12 ;  /* 0x000000912803d224 */ /* 0x002fe200078e020c */
[----:B------:R-:W-:Y:S04]  /*6980*/  BSSY B1, `(.L_x_233) ;  /* 0x0000006000017945 */ /* 0x000fe80003800000 */
[----:B------:R1:W-:Y:S01]  /*6990*/  @!P5 STG.E.U8 desc[UR36][R4.64+0xc0], R3 ;  /* 0x0000c0030400d986 */ /* 0x0003e2000c101124 */
[----:B------:R-:W-:Y:S05]  /*69a0*/  @P4 BRA `(.L_x_234) ;  /* 0x00000000000c4947 */ /* 0x000fea0003800000 */
[----:B------:R-:W1:Y:S02]  /*69b0*/  LDG.E.U8 R157, desc[UR36][R8.64+0xc1] ;  /* 0x0000c124089d7981 */ /* 0x000e64000c1e1100 */
[----:B-1----:R-:W-:-:S05]  /*69c0*/  PRMT R3, R157, 0x8880, RZ ;  /* 0x000088809d037816 */ /* 0x002fca00000000ff */
[----:B------:R-:W-:-:S07]  /*69d0*/  IMAD R12, R3, R144, RZ ;  /* 0x00000090030c7224 */ /* 0x000fce00078e02ff */
.L_x_234:
[----:B------:R-:W-:Y:S05]  /*69e0*/  BSYNC B1 ;  /* 0x0000000000017941 */ /* 0x000fea0003800000 */
.L_x_233:
        /* <DEDUP_REMOVED lines=13> */
.L_x_236:
[----:B------:R-:W-:Y:S05]  /*6ac0*/  BSYNC B1 ;  /* 0x0000000000017941 */ /* 0x000fea0003800000 */
.L_x_235:
[----:B-1----:R-:W-:Y:S01]  /*6ad0*/  @!P3 IMAD R3, R42, R145, R12 ;  /* 0x000000912a03b224 */ /* 0x002fe200078e020c */
[----:B------:R-:W-:Y:S04]  /*6ae0*/  BSSY B1, `(.L_x_237) ;  /* 0x0000006000017945 */ /* 0x000fe80003800000 */
[----:B------:R1:W-:Y:S01]  /*6af0*/  @!P3 STG.E.U8 desc[UR36][R6.64+0xc0], R3 ;  /* 0x0000c0030600b986 */ /* 0x0003e2000c101124 */
[----:B------:R-:W-:Y:S05]  /*6b00*/  @P2 BRA `(.L_x_238) ;  /* 0x00000000000c2947 */ /* 0x000fea0003800000 */
[----:B------:R-:W1:Y:S02]  /*6b10*/  LDG.E.U8 R157, desc[UR36][R10.64+0xc1] ;  /* 0x0000c1240a9d7981 */ /* 0x000e64000c1e1100 */
[----:B-1----:R-:W-:-:S05]  /*6b20*/  PRMT R3, R157, 0x8880, RZ ;  /* 0x000088809d037816 */ /* 0x002fca00000000ff */
[----:B------:R-:W-:-:S07]  /*6b30*/  IMAD R12, R3, R144, RZ ;  /* 0x00000090030c7224 */ /* 0x000fce00078e02ff */
.L_x_238:
[----:B------:R-:W-:Y:S05]  /*6b40*/  BSYNC B1 ;  /* 0x0000000000017941 */ /* 0x000fea0003800000 */
.L_x_237:
[----:B------:R-:W-:Y:S01]  /*6b50*/  @!P2 IMAD R43, R43, R145, R12 ;  /* 0x000000912b2ba224 */ /* 0x000fe200078e020c */
[----:B------:R-:W-:Y:S04]  /*6b60*/  BSSY B1, `(.L_x_239) ;  /* 0x0000006000017945 */ /* 0x000fe80003800000 */
[----:B------:R0:W-:Y:S01]  /*6b70*/  @!P2 STG.E.U8 desc[UR36][R6.64+0xc1], R43 ;  /* 0x0000c12b0600a986 */ /* 0x0001e2000c101124 */
[----:B------:R-:W-:Y:S05]  /*6b80*/  @P5 BRA `(.L_x_240) ;  /* 0x00000000000c5947 */ /* 0x000fea0003800000 */
[----:B------:R-:W1:Y:S02]  /*6b90*/  LDG.E.U8 R157, desc[UR36][R8.64+0xc8] ;  /* 0x0000c824089d7981 */ /* 0x000e64000c1e1100 */
[----:B-1----:R-:W-:-:S05]  /*6ba0*/  PRMT R3, R157, 0x8880, RZ ;  /* 0x000088809d037816 */ /* 0x002fca00000000ff */
[----:B------:R-:W-:-:S07]  /*6bb0*/  IMAD R12, R3, R144, RZ ;  /* 0x00000090030c7224 */ /* 0x000fce00078e02ff */
.L_x_240:
[----:B------:R-:W-:Y:S05]  /*6bc0*/  BSYNC B1 ;  /* 0x0000000000017941 */ /* 0x000fea0003800000 */
.L_x_239:
[----:B-1----:R-:W-:Y:S01]  /*6bd0*/  @!P5 IMAD R3, R44, R145, R12 ;  /* 0x000000912c03d224 */ /* 0x002fe200078e020c */
[----:B------:R-:W-:Y:S04]  /*6be0*/  BSSY B1, `(.L_x_241) ;  /* 0x0000006000017945 */ /* 0x000fe80003800000 */
[----:B------:R1:W-:Y:S01]  /*6bf0*/  @!P5 STG.E.U8 desc[UR36][R4.64+0xc8], R3 ;  /* 0x0000c8030400d986 */ /* 0x0003e2000c101124 */
[----:B------:R-:W-:Y:S05]  /*6c00*/  @P4 BRA `(.L_x_242) ;  /* 0x00000000000c4947 */ /* 0x000fea0003800000 */
[----:B------:R-:W1:Y:S02]  /*6c10*/  LDG.E.U8 R157, desc[UR36][R8.64+0xc9] ;  /* 0x0000c924089d7981 */ /* 0x000e64000c1e1100 */
[----:B-1----:R-:W-:-:S05]  /*6c20*/  PRMT R3, R157, 0x8880, RZ ;  /* 0x000088809d037816 */ /* 0x002fca00000000ff */
[----:B------:R-:W-:-:S07]  /*6c30*/  IMAD R12, R3, R144, RZ ;  /* 0x00000090030c7224 */ /* 0x000fce00078e02ff */
.L_x_242:
[----:B------:R-:W-:Y:S05]  /*6c40*/  BSYNC B1 ;  /* 0x0000000000017941 */ /* 0x000fea0003800000 */
.L_x_241:
        /* <DEDUP_REMOVED lines=13> */
.L_x_244:
[----:B------:R-:W-:Y:S05]  /*6d20*/  BSYNC B1 ;  /* 0x0000000000017941 */ /* 0x000fea0003800000 */
.L_x_243:
[----:B-1----:R-:W-:Y:S01]  /*6d30*/  @!P1 IMAD R3, R46, R145, R12 ;  /* 0x000000912e039224 */ /* 0x002fe200078e020c */
[----:B------:R-:W-:Y:S04]  /*6d40*/  BSSY B1, `(.L_x_245) ;  /* 0x0000006000017945 */ /* 0x000fe80003800000 */
[----:B------:R1:W-:Y:S01]  /*6d50*/  @!P1 STG.E.U8 desc[UR36][R6.64+0xc8], R3 ;  /* 0x0000c80306009986 */ /* 0x0003e2000c101124 */
[----:B------:R-:W-:Y:S05]  /*6d60*/  @P4 BRA `(.L_x_246) ;  /* 0x00000000000c4947 */ /* 0x000fea0003800000 */
[----:B------:R-:W1:Y:S02]  /*6d70*/  LDG.E.U8 R157, desc[UR36][R10.64+0xc9] ;  /* 0x0000c9240a9d7981 */ /* 0x000e64000c1e1100 */
[----:B-1----:R-:W-:-:S05]  /*6d80*/  PRMT R3, R157, 0x8880, RZ ;  /* 0x000088809d037816 */ /* 0x002fca00000000ff */
[----:B------:R-:W-:-:S07]  /*6d90*/  IMAD R12, R3, R144, RZ ;  /* 0x00000090030c7224 */ /* 0x000fce00078e02ff */
.L_x_246:
[----:B------:R-:W-:Y:S05]  /*6da0*/  BSYNC B1 ;  /* 0x0000000000017941 */ /* 0x000fea0003800000 */
.L_x_245:
[----:B------:R-:W-:Y:S01]  /*6db0*/  @!P4 IMAD R47, R47, R145, R12 ;  /* 0x000000912f2fc224 */ /* 0x000fe200078e020c */
[----:B------:R-:W-:Y:S04]  /*6dc0*/  BSSY B1, `(.L_x_247) ;  /* 0x0000006000017945 */ /* 0x000fe80003800000 */
[----:B------:R0:W-:Y:S01]  /*6dd0*/  @!P4 STG.E.U8 desc[UR36][R6.64+0xc9], R47 ;  /* 0x0000c92f0600c986 */ /* 0x0001e2000c101124 */
[----:B------:R-:W-:Y:S05]  /*6de0*/  @P5 BRA `(.L_x_248) ;  /* 0x00000000000c5947 */ /* 0x000fea0003800000 */
[----:B------:R-:W1:Y:S02]  /*6df0*/  LDG.E.U8 R157, desc[UR36][R8.64+0xd0] ;  /* 0x0000d024089d7981 */ /* 0x000e64000c1e1100 */
[----:B-1----:R-:W-:-:S05]  /*6e00*/  PRMT R3, R157, 0x8880, RZ ;  /* 0x000088809d037816 */ /* 0x002fca00000000ff */
[----:B------:R-:W-:-:S07]  /*6e10*/  IMAD R12, R3, R144, RZ ;  /* 0x00000090030c7224 */ /* 0x000fce00078e02ff */
.L_x_248:
[----:B------:R-:W-:Y:S05]  /*6e20*/  BSYNC B1 ;  /* 0x0000000000017941 */ /* 0x000fea0003800000 */
.L_x_247:
[----:B-1----:R-:W-:Y:S01]  /*6e30*/  @!P5 IMAD R3, R32, R145, R12 ;  /* 0x000000912003d224 */ /* 0x002fe200078e020c */
[----:B------:R-:W-:Y:S04]  /*6e40*/  BSSY B1, `(.L_x_249) ;  /* 0x0000006000017945 */ /* 0x000fe80003800000 */
[----:B------:R1:W-:Y:S01]  /*6e50*/  @!P5 STG.E.U8 desc[UR36][R4.64+0xd0], R3 ;  /* 0x0000d0030400d986 */ /* 0x0003e2000c101124 */
[----:B------:R-:W-:Y:S05]  /*6e60*/  @P0 BRA `(.L_x_250) ;  /* 0x00000000000c0947 */ /* 0x000fea0003800000 */
[----:B------:R-:W1:Y:S02]  /*6e70*/  LDG.E.U8 R157, desc[UR36][R8.64+0xd1] ;  /* 0x0000d124089d7981 */ /* 0x000e64000c1e1100 */
[----:B-1----:R-:W-:-:S05]  /*6e80*/  PRMT R3, R157, 0x8880, RZ ;  /* 0x000088809d037816 */ /* 0x002fca00000000ff */
[----:B------:R-:W-:-:S07]  /*6e90*/  IMAD R12, R3, R144, RZ ;  /* 0x00000090030c7224 */ /* 0x000fce00078e02ff */
.L_x_250:
[----:B------:R-:W-:Y:S05]  /*6ea0*/  BSYNC B1 ;  /* 0x0000000000017941 */ /* 0x000fea0003800000 */
.L_x_249:
        /* <DEDUP_REMOVED lines=13> */
.L_x_252:
[----:B------:R-:W-:Y:S05]  /*6f80*/  BSYNC B1 ;  /* 0x0000000000017941 */ /* 0x000fea0003800000 */
.L_x_251:
[----:B-1----:R-:W-:Y:S01]  /*6f90*/  @!P3 IMAD R3, R34, R145, R12 ;  /* 0x000000912203b224 */ /* 0x002fe200078e020c */
[----:B------:R-:W-:Y:S04]  /*6fa0*/  BSSY B1, `(.L_x_253) ;  /* 0x0000006000017945 */ /* 0x000fe80003800000 */
[----:B------:R1:W-:Y:S01]  /*6fb0*/  @!P3 STG.E.U8 desc[UR36][R6.64+0xd0], R3 ;  /* 0x0000d0030600b986 */ /* 0x0003e2000c101124 */
[----:B------:R-:W-:Y:S05]  /*6fc0*/  @P2 BRA `(.L_x_254) ;  /* 0x00000000000c2947 */ /* 0x000fea0003800000 */
[----:B------:R-:W1:Y:S02]  /*6fd0*/  LDG.E.U8 R157, desc[UR36][R10.64+0xd1] ;  /* 0x0000d1240a9d7981 */ /* 0x000e64000c1e1100 */
[----:B-1----:R-:W-:-:S05]  /*6fe0*/  PRMT R3, R157, 0x8880, RZ ;  /* 0x000088809d037816 */ /* 0x002fca00000000ff */
[----:B------:R-:W-:-:S07]  /*6ff0*/  IMAD R12, R3, R144, RZ ;  /* 0x00000090030c7224 */ /* 0x000fce00078e02ff */
.L_x_254:
[----:B------:R-:W-:Y:S05]  /*7000*/  BSYNC B1 ;  /* 0x0000000000017941 */ /* 0x000fea0003800000 */
.L_x_253:
[----:B------:R-:W-:Y:S01]  /*7010*/  @!P2 IMAD R35, R35, R145, R12 ;  /* 0x000000912323a224 */ /* 0x000fe200078e020c */
[----:B------:R-:W-:Y:S04]  /*7020*/  BSSY B1, `(.L_x_255) ;  /* 0x0000006000017945 */ /* 0x000fe80003800000 */
[----:B------:R0:W-:Y:S01]  /*7030*/  @!P2 STG.E.U8 desc[UR36][R6.64+0xd1], R35 ;  /* 0x0000d1230600a986 */ /* 0x0001e2000c101124 */
[----:B------:R-:W-:Y:S05]  /*7040*/  @P0 BRA `(.L_x_256) ;  /* 0x00000000000c0947 */ /* 0x000fea0003800000 */
[----:B------:R-:W1:Y:S02]  /*7050*/  LDG.E.U8 R157, desc[UR36][R8.64+0xd8] ;  /* 0x0000d824089d7981 */ /* 0x000e64000c1e1100 */
[----:B-1----:R-:W-:-:S05]  /*7060*/  PRMT R3, R157, 0x8880, RZ ;  /* 0x000088809d037816 */ /* 0x002fca00000000ff */
[----:B------:R-:W-:-:S07]  /*7070*/  IMAD R12, R3, R144, RZ ;  /* 0x00000090030c7224 */ /* 0x000fce00078e02ff */
.L_x_256:
[----:B------:R-:W-:Y:S05]  /*7080*/  BSYNC B1 ;  /* 0x0000000000017941 */ /* 0x000fea0003800000 */
.L_x_255:
[----:B-1----:R-:W-:Y:S01]  /*7090*/  @!P0 IMAD R3, R36, R145, R12 ;  /* 0x0000009124038224 */ /* 0x002fe200078e020c */
[----:B------:R-:W-:Y:S04]  /*70a0*/  BSSY B1, `(.L_x_257) ;  /* 0x0000006000017945 */ /* 0x000fe80003800000 */
[----:B------:R1:W-:Y:S01]  /*70b0*/  @!P0 STG.E.U8 desc[UR36][R4.64+0xd8], R3 ;  /* 0x0000d80304008986 */ /* 0x0003e2000c101124 */
[----:B------:R-:W-:Y:S05]  /*70c0*/  @P5 BRA `(.L_x_258) ;  /* 0x00000000000c5947 */ /* 0x000fea0003800000 */
[----:B------:R-:W1:Y:S02]  /*70d0*/  LDG.E.U8 R157, desc[UR36][R8.64+0xd9] ;  /* 0x0000d924089d7981 */ /* 0x000e64000c1e1100 */
[----:B-1----:R-:W-:-:S05]  /*70e0*/  PRMT R3, R157, 0x8880, RZ ;  /* 0x000088809d037816 */ /* 0x002fca00000000ff */
[----:B------:R-:W-:-:S07]  /*70f0*/  IMAD R12, R3, R144, RZ ;  /* 0x00000090030c7224 */ /* 0x000fce00078e02ff */
.L_x_258:
[----:B------:R-:W-:Y:S05]  /*7100*/  BSYNC B1 ;  /* 0x0000000000017941 */ /* 0x000fea0003800000 */
.L_x_257:
        /* <DEDUP_REMOVED lines=13> */
.L_x_260:
[----:B------:R-:W-:Y:S05]  /*71e0*/  BSYNC B1 ;  /* 0x0000000000017941 */ /* 0x000fea0003800000 */
.L_x_259:
[----:B-1----:R-:W-:Y:S01]  /*71f0*/  @!P4 IMAD R3, R38, R145, R12 ;  /* 0x000000912603c224 */ /* 0x002fe200078e020c */
[----:B------:R-:W-:Y:S04]  /*7200*/  BSSY B1, `(.L_x_261) ;  /* 0x0000006000017945 */ /* 0x000fe80003800000 */
[----:B------:R1:W-:Y:S01]  /*7210*/  @!P4 STG.E.U8 desc[UR36][R6.64+0xd8], R3 ;  /* 0x0000d8030600c986 */ /* 0x0003e2000c101124 */
[----:B------:R-:W-:Y:S05]  /*7220*/  @P1 BRA `(.L_x_262) ;  /* 0x00000000000c1947 */ /* 0x000fea0003800000 */
[----:B------:R-:W1:Y:S02]  /*7230*/  LDG.E.U8 R157, desc[UR36][R10.64+0xd9] ;  /* 0x0000d9240a9d7981 */ /* 0x000e64000c1e1100 */
[----:B-1----:R-:W-:-:S05]  /*7240*/  PRMT R3, R157, 0x8880, RZ ;  /* 0x000088809d037816 */ /* 0x002fca00000000ff */
[----:B------:R-:W-:-:S07]  /*7250*/  IMAD R12, R3, R144, RZ ;  /* 0x00000090030c7224 */ /* 0x000fce00078e02ff */
.L_x_262:
[----:B------:R-:W-:Y:S05]  /*7260*/  BSYNC B1 ;  /* 0x0000000000017941 */ /* 0x000fea0003800000 */
.L_x_261:
[----:B------:R-:W-:Y:S01]  /*7270*/  @!P1 IMAD R39, R39, R145, R12 ;  /* 0x0000009127279224 */ /* 0x000fe200078e020c */
[----:B------:R-:W-:Y:S04]  /*7280*/  BSSY B1, `(.L_x_263) ;  /* 0x0000006000017945 */ /* 0x000fe80003800000 */
[----:B------:R0:W-:Y:S01]  /*7290*/  @!P1 STG.E.U8 desc[UR36][R6.64+0xd9], R39 ;  /* 0x0000d92706009986 */ /* 0x0001e2000c101124 */
[----:B------:R-:W-:Y:S05]  /*72a0*/  @P3 BRA `(.L_x_264) ;  /* 0x00000000000c3947 */ /* 0x000fea0003800000 */
[----:B------:R-:W1:Y:S02]  /*72b0*/  LDG.E.U8 R157, desc[UR36][R8.64+0xe0] ;  /* 0x0000e024089d7981 */ /* 0x000e64000c1e1100 */
[----:B-1----:R-:W-:-:S05]  /*72c0*/  PRMT R3, R157, 0x8880, RZ ;  /* 0x000088809d037816 */ /* 0x002fca00000000ff */
[----:B------:R-:W-:-:S07]  /*72d0*/  IMAD R12, R3, R144, RZ ;  /* 0x00000090030c7224 */ /* 0x000fce00078e02ff */
.L_x_264:
[----:B------:R-:W-:Y:S05]  /*72e0*/  BSYNC B1 ;  /* 0x0000000000017941 */ /* 0x000fea0003800000 */
.L_x_263:
[----:B-1----:R-:W-:Y:S01]  /*72f0*/  @!P3 IMAD R3, R24, R145, R12 ;  /* 0x000000911803b224 */ /* 0x002fe200078e020c */
[----:B------:R-:W-:Y:S04]  /*7300*/  BSSY B1, `(.L_x_265) ;  /* 0x0000006000017945 */ /* 0x000fe80003800000 */
[----:B------:R1:W-:Y:S01]  /*7310*/  @!P3 STG.E.U8 desc[UR36][R4.64+0xe0], R3 ;  /* 0x0000e0030400b986 */ /* 0x0003e2000c101124 */
[----:B------:R-:W-:Y:S05]  /*7320*/  @P5 BRA `(.L_x_266) ;  /* 0x00000000000c5947 */ /* 0x000fea0003800000 */
[----:B------:R-:W1:Y:S02]  /*7330*/  LDG.E.U8 R157, desc[UR36][R8.64+0xe1] ;  /* 0x0000e124089d7981 */ /* 0x000e64000c1e1100 */
[----:B-1----:R-:W-:-:S05]  /*7340*/  PRMT R3, R157, 0x8880, RZ ;  /* 0x000088809d037816 */ /* 0x002fca00000000ff */
[----:B------:R-:W-:-:S07]  /*7350*/  IMAD R12, R3, R144, RZ ;  /* 0x00000090030c7224 */ /* 0x000fce00078e02ff */
.L_x_266:
[----:B------:R-:W-:Y:S05]  /*7360*/  BSYNC B1 ;  /* 0x0000000000017941 */ /* 0x000fea0003800000 */
.L_x_265:
        /* <DEDUP_REMOVED lines=9> */
[----:B------:R-:W-:Y:S01]  /*7400*/  ISETP.LT.OR P3, PT, R0, 0x9, !P3 ;  /* 0x000000090000780c */ /* 0x000fe20005f61670 */
[----:B------:R-:W-:-:S12]  /*7410*/  @P2 BRA `(.L_x_268) ;  /* 0x00000000000c2947 */ /* 0x000fd80003800000 */
[----:B------:R-:W1:Y:S02]  /*7420*/  LDG.E.U8 R157, desc[UR36][R10.64+0xe0] ;  /* 0x0000e0240a9d7981 */ /* 0x000e64000c1e1100 */
[----:B-1----:R-:W-:-:S05]  /*7430*/  PRMT R3, R157, 0x8880, RZ ;  /* 0x000088809d037816 */ /* 0x002fca00000000ff */
[----:B------:R-:W-:-:S07]  /*7440*/  IMAD R12, R3, R144, RZ ;  /* 0x00000090030c7224 */ /* 0x000fce00078e02ff */
.L_x_268:
[----:B------:R-:W-:Y:S05]  /*7450*/  BSYNC B1 ;  /* 0x0000000000017941 */ /* 0x000fea0003800000 */
.L_x_267:
[----:B-1----:R-:W-:Y:S01]  /*7460*/  @!P2 IMAD R3, R26, R145, R12 ;  /* 0x000000911a03a224 */ /* 0x002fe200078e020c */
[----:B------:R-:W-:Y:S04]  /*7470*/  BSSY B1, `(.L_x_269) ;  /* 0x0000006000017945 */ /* 0x000fe80003800000 */
[----:B------:R1:W-:Y:S01]  /*7480*/  @!P2 STG.E.U8 desc[UR36][R6.64+0xe0], R3 ;  /* 0x0000e0030600a986 */ /* 0x0003e2000c101124 */
[----:B------:R-:W-:Y:S05]  /*7490*/  @P0 BRA `(.L_x_270) ;  /* 0x00000000000c0947 */ /* 0x000fea0003800000 */
[----:B------:R-:W1:Y:S02]  /*74a0*/  LDG.E.U8 R157, desc[UR36][R10.64+0xe1] ;  /* 0x0000e1240a9d7981 */ /* 0x000e64000c1e1100 */
[----:B-1----:R-:W-:-:S05]  /*74b0*/  PRMT R3, R157, 0x8880, RZ ;  /* 0x000088809d037816 */ /* 0x002fca00000000ff */
[----:B------:R-:W-:-:S07]  /*74c0*/  IMAD R12, R3, R144, RZ ;  /* 0x00000090030c7224 */ /* 0x000fce00078e02ff */
.L_x_270:
[----:B------:R-:W-:Y:S05]  /*74d0*/  BSYNC B1 ;  /* 0x0000000000017941 */ /* 0x000fea0003800000 */
.L_x_269:
[----:B------:R-:W-:Y:S01]  /*74e0*/  @!P0 IMAD R27, R27, R145, R12 ;  /* 0x000000911b1b8224 */ /* 0x000fe200078e020c */
[----:B------:R-:W-:Y:S04]  /*74f0*/  BSSY B1, `(.L_x_271) ;  /* 0x0000006000017945 */ /* 0x000fe80003800000 */
[----:B------:R0:W-:Y:S01]  /*7500*/  @!P0 STG.E.U8 desc[UR36][R6.64+0xe1], R27 ;  /* 0x0000e11b06008986 */ /* 0x0001e2000c101124 */
[----:B------:R-:W-:Y:S05]  /*7510*/  @P5 BRA `(.L_x_272) ;  /* 0x00000000000c5947 */ /* 0x000fea0003800000 */
[----:B------:R-:W1:Y:S02]  /*7520*/  LDG.E.U8 R157, desc[UR36][R8.64+0xe8] ;  /* 0x0000e824089d7981 */ /* 0x000e64000c1e1100 */
[----:B-1----:R-:W-:-:S05]  /*7530*/  PRMT R3, R157, 0x8880, RZ ;  /* 0x000088809d037816 */ /* 0x002fca00000000ff */
[----:B------:R-:W-:-:S07]  /*7540*/  IMAD R12, R3, R144, RZ ;  /* 0x00000090030c7224 */ /* 0x000fce00078e02ff */
.L_x_272:
[----:B------:R-:W-:Y:S05]  /*7550*/  BSYNC B1 ;  /* 0x0000000000017941 */ /* 0x000fea0003800000 */
.L_x_271:
[----:B-1----:R-:W-:Y:S01]  /*7560*/  @!P5 IMAD R3, R28, R145, R12 ;  /* 0x000000911c03d224 */ /* 0x002fe200078e020c */
[----:B------:R-:W-:Y:S04]  /*7570*/  BSSY B1, `(.L_x_273) ;  /* 0x0000006000017945 */ /* 0x000fe80003800000 */
[----:B------:R1:W-:Y:S01]  /*7580*/  @!P5 STG.E.U8 desc[UR36][R4.64+0xe8], R3 ;  /* 0x0000e8030400d986 */ /* 0x0003e2000c101124 */
[----:B------:R-:W-:Y:S05]  /*7590*/  @P4 BRA `(.L_x_274) ;  /* 0x00000000000c4947 */ /* 0x000fea0003800000 */
[----:B------:R-:W1:Y:S02]  /*75a0*/  LDG.E.U8 R157, desc[UR36][R8.64+0xe9] ;  /* 0x0000e924089d7981 */ /* 0x000e64000c1e1100 */
[----:B-1----:R-:W-:-:S05]  /*75b0*/  PRMT R3, R157, 0x8880, RZ ;  /* 0x000088809d037816 */ /* 0x002fca00000000ff */
[----:B------:R-:W-:-:S07]  /*75c0*/  IMAD R12, R3, R144, RZ ;  /* 0x00000090030c7224 */ /* 0x000fce00078e02ff */
.L_x_274:
[----:B------:R-:W-:Y:S05]  /*75d0*/  BSYNC B1 ;  /* 0x0000000000017941 */ /* 0x000fea0003800000 */
.L_x_273:
[----:B------:R-:W-:Y:S01]  /*75e0*/  @!P4 IMAD R29, R29, R145, R12 ;  /* 0x000000911d1dc224 */ /* 0x000fe200078e020c */
[----:B------:R-:W-:Y:S04]  /*75f0*/  BSSY B1, `(.L_x_275) ;  /* 0x0000006000017945 */ /* 0x000fe80003800000 */
[----:B------:R0:W-:Y:S01]  /*7600*/  @!P4 STG.E.U8 desc[UR36][R4.64+0xe9], R29 ;  /* 0x0000e91d0400c986 */ /* 0x0001e2000c101124 */
[----:B------:R-:W-:Y:S05]  /*7610*/  @P3 BRA `(.L_x_276) ;  /* 0x00000000000c3947 */ /* 0x000fea0003800000 */
[----:B------:R-:W1:Y:S02]  /*7620*/  LDG.E.U8 R157, desc[UR36][R10.64+0xe8] ;  /* 0x0000e8240a9d7981 */ /* 0x000e64000c1e1100 */
[----:B-1----:R-:W-:-:S05]  /*7630*/  PRMT R3, R157, 0x8880, RZ ;  /* 0x000088809d037816 */ /* 0x002fca00000000ff */
[----:B------:R-:W-:-:S07]  /*7640*/  IMAD R12, R3, R144, RZ ;  /* 0x00000090030c7224 */ /* 0x000fce00078e02ff */
.L_x_276:
[----:B------:R-:W-:Y:S05]  /*7650*/  BSYNC B1 ;  /* 0x0000000000017941 */ /* 0x000fea0003800000 */
.L_x_275:
[----:B-1----:R-:W-:Y:S01]  /*7660*/  @!P3 IMAD R3, R30, R145, R12 ;  /* 0x000000911e03b224 */ /* 0x002fe200078e020c */
[----:B------:R-:W-:Y:S01]  /*7670*/  ISETP.LT.OR P1, PT, R0, 0x9, !P1 ;  /* 0x000000090000780c */ /* 0x000fe20004f21670 */
[----:B------:R-:W-:Y:S03]  /*7680*/  BSSY B1, `(.L_x_277) ;  /* 0x0000006000017945 */ /* 0x000fe60003800000 */
[----:B------:R1:W-:Y:S09]  /*7690*/  @!P3 STG.E.U8 desc[UR36][R6.64+0xe8], R3 ;  /* 0x0000e8030600b986 */ /* 0x0003f2000c101124 */
[----:B------:R-:W-:Y:S05]  /*76a0*/  @P1 BRA `(.L_x_278) ;  /* 0x00000000000c1947 */ /* 0x000fea0003800000 */
[----:B------:R-:W1:Y:S02]  /*76b0*/  LDG.E.U8 R157, desc[UR36][R10.64+0xe9] ;  /* 0x0000e9240a9d7981 */ /* 0x000e64000c1e1100 */
[----:B-1----:R-:W-:-:S05]  /*76c0*/  PRMT R3, R157, 0x8880, RZ ;  /* 0x000088809d037816 */ /* 0x002fca00000000ff */
[----:B------:R-:W-:-:S07]  /*76d0*/  IMAD R12, R3, R144, RZ ;  /* 0x00000090030c7224 */ /* 0x000fce00078e02ff */
.L_x_278:
[----:B------:R-:W-:Y:S05]  /*76e0*/  BSYNC B1 ;  /* 0x0000000000017941 */ /* 0x000fea0003800000 */
.L_x_277:
[----:B------:R-:W-:Y:S01]  /*76f0*/  IMAD R31, R31, R145, R12 ;  /* 0x000000911f1f7224 */ /* 0x000fe200078e020c */
[----:B------:R-:W-:Y:S06]  /*7700*/  @P1 BRA `(.L_x_279) ;  /* 0x0000001800981947 */ /* 0x000fec0003800000 */
[----:B------:R0:W-:Y:S01]  /*7710*/  STG.E.U8 desc[UR36][R6.64+0xe9], R31 ;  /* 0x0000e91f06007986 */ /* 0x0001e2000c101124 */
[----:B------:R-:W-:Y:S05]  /*7720*/  BRA `(.L_x_279) ;  /* 0x0000001800907947 */ /* 0x000fea0003800000 */
.L_x_38:
[C---:B------:R-:W-:Y:S02]  /*7730*/  ISETP.GE.AND P4, PT, R0.reuse, 0x1, PT ;  /* 0x000000010000780c */ /* 0x040fe40003f86270 */
[----:B------:R-:W-:Y:S02]  /*7740*/  ISETP.GE.AND P1, PT, R0, 0x9, PT ;  /* 0x000000090000780c */ /* 0x000fe40003f26270 */
[C---:B------:R-:W-:Y:S02]  /*7750*/  ISETP.LT.OR P5, PT, R19.reuse, 0x1, !P4 ;  /* 0x000000011300780c */ /* 0x040fe400067a1670 */
[C---:B------:R-:W-:Y:S02]  /*7760*/  ISETP.LT.OR P4, PT, R19.reuse, 0x2, !P4 ;  /* 0x000000021300780c */ /* 0x040fe40006781670 */
[C---:B------:R-:W-:Y:S02]  /*7770*/  ISETP.LT.OR P3, PT, R19.reuse, 0x1, !P1 ;  /* 0x000000011300780c */ /* 0x040fe40004f61670 */
[----:B------:R-:W-:-:S02]  /*7780*/  ISETP.LT.OR P1, PT, R19, 0x2, !P1 ;  /* 0x000000021300780c */ /* 0x000fc40004f21670 */
[C---:B------:R-:W-:Y:S02]  /*7790*/  ISETP.GE.AND P2, PT, R19.reuse, 0x9, PT ;  /* 0x000000091300780c */ /* 0x040fe40003f46270 */
[----:B------:R-:W-:-:S03]  /*77a0*/  ISETP.GE.AND P0, PT, R19, 0xa, PT ;  /* 0x0000000a1300780c */ /* 0x000fc60003f06270 */
[-C--:B------:R-:W-:Y:S02]  /*77b0*/  @!P5 IMAD R3, R136, R145.reuse, RZ ;  /* 0x000000918803d224 */ /* 0x080fe400078e02ff */
[-C--:B------:R-:W-:Y:S02]  /*77c0*/  @!P4 IMAD R137, R137, R145.reuse, RZ ;  /* 0x000000918989c224 */ /* 0x080fe400078e02ff */
[-C--:B------:R-:W-:Y:S01]  /*77d0*/  @!P3 IMAD R9, R138, R145.reuse, RZ ;  /* 0x000000918a09b224 */ /* 0x080fe200078e02ff */
[----:B------:R0:W-:Y:S01]  /*77e0*/  @!P5 STG.E.U8 desc[UR36][R4.64], R3 ;  /* 0x000000030400d986 */ /* 0x0001e2000c101124 */
[C---:B------:R-:W-:Y:S01]  /*77f0*/  ISETP.LT.OR P5, PT, R0.reuse, 0x1, !P0 ;  /* 0x000000010000780c */ /* 0x040fe200047a1670 */
[----:B------:R-:W-:Y:S01]  /*7800*/  @!P1 IMAD R139, R139, R145, RZ ;  /* 0x000000918b8b9224 */ /* 0x000fe200078e02ff */
[C---:B------:R-:W-:Y:S01]  /*7810*/  ISETP.LT.OR P0, PT, R0.reuse, 0x9, !P0 ;  /* 0x000000090000780c */ /* 0x040fe20004701670 */
[----:B------:R-:W-:Y:S01]  /*7820*/  @!P4 STG.E.U8 desc[UR36][R4.64+0x1], R137 ;  /* 0x000001890400c986 */ /* 0x000fe2000c101124 */
[----:B------:R-:W-:-:S03]  /*7830*/  ISETP.LT.OR P4, PT, R0, 0x1, !P2 ;  /* 0x000000010000780c */ /* 0x000fc60005781670 */
[----:B------:R-:W-:Y:S01]  /*7840*/  @!P1 STG.E.U8 desc[UR36][R6.64+0x1], R139 ;  /* 0x0000018b06009986 */ /* 0x000fe2000c101124 */
[----:B------:R-:W-:Y:S02]  /*7850*/  ISETP.LT.OR P1, PT, R0, 0x9, !P2 ;  /* 0x000000090000780c */ /* 0x000fe40005721670 */
[C---:B------:R-:W-:Y:S01]  /*7860*/  ISETP.GE.AND P2, PT, R19.reuse, 0x12, PT ;  /* 0x000000121300780c */ /* 0x040fe20003f46270 */
[----:B------:R1:W-:Y:S01]  /*7870*/  @!P3 STG.E.U8 desc[UR36][R6.64], R9 ;  /* 0x000000090600b986 */ /* 0x0003e2000c101124 */
[----:B------:R-:W-:Y:S01]  /*7880*/  ISETP.GE.AND P3, PT, R19, 0x11, PT ;  /* 0x000000111300780c */ /* 0x000fe20003f66270 */
[-C--:B------:R-:W-:Y:S02]  /*7890*/  @!P5 IMAD R141, R141, R145.reuse, RZ ;  /* 0x000000918d8dd224 */ /* 0x080fe400078e02ff */
[-C--:B------:R-:W-:Y:S02]  /*78a0*/  @!P0 IMAD R143, R143, R145.reuse, RZ ;  /* 0x000000918f8f8224 */ /* 0x080fe400078e02ff */
[----:B------:R-:W-:Y:S01]  /*78b0*/  @!P4 IMAD R11, R140, R145, RZ ;  /* 0x000000918c0bc224 */ /* 0x000fe200078e02ff */
[----:B------:R-:W-:Y:S01]  /*78c0*/  @!P5 STG.E.U8 desc[UR36][R4.64+0x9], R141 ;  /* 0x0000098d0400d986 */ /* 0x000fe2000c101124 */
[----:B------:R-:W-:-:S02]  /*78d0*/  ISETP.LT.OR P5, PT, R0, 0x1, !P2 ;  /* 0x000000010000780c */ /* 0x000fc400057a1670 */
[-C--:B0-----:R-:W-:Y:S01]  /*78e0*/  @!P1 IMAD R3, R142, R145.reuse, RZ ;  /* 0x000000918e039224 */ /* 0x081fe200078e02ff */
[----:B------:R-:W-:Y:S01]  /*78f0*/  @!P4 STG.E.U8 desc[UR36][R4.64+0x8], R11 ;  /* 0x0000080b0400c986 */ /* 0x000fe2000c101124 */
[C---:B------:R-:W-:Y:S02]  /*7900*/  ISETP.LT.OR P4, PT, R0.reuse, 0x1, !P3 ;  /* 0x000000010000780c */ /* 0x040fe40005f81670 */
[C---:B------:R-:W-:Y:S01]  /*7910*/  ISETP.LT.OR P2, PT, R0.reuse, 0x9, !P2 ;  /* 0x000000090000780c */ /* 0x040fe20005741670 */
[----:B------:R0:W-:Y:S01]  /*7920*/  @!P1 STG.E.U8 desc[UR36][R6.64+0x8], R3 ;  /* 0x0000080306009986 */ /* 0x0001e2000c101124 */
[----:B------:R-:W-:Y:S02]  /*7930*/  ISETP.LT.OR P1, PT, R0, 0x9, !P3 ;  /* 0x000000090000780c */ /* 0x000fe40005f21670 */
[C---:B------:R-:W-:Y:S01]  /*7940*/  ISETP.GE.AND P3, PT, R19.reuse, 0x19, PT ;  /* 0x000000191300780c */ /* 0x040fe20003f66270 */
[----:B------:R-:W-:Y:S01]  /*7950*/  @!P0 STG.E.U8 desc[UR36][R6.64+0x9], R143 ;  /* 0x0000098f06008986 */ /* 0x000fe2000c101124 */
[----:B------:R-:W-:Y:S01]  /*7960*/  ISETP.GE.AND P0, PT, R19, 0x1a, PT ;  /* 0x0000001a1300780c */ /* 0x000fe20003f06270 */
[----:B------:R-:W-:-:S04]  /*7970*/  @!P5 IMAD R129, R129, R145, RZ ;  /* 0x000000918181d224 */ /* 0x000fc800078e02ff */
[-C--:B-1----:R-:W-:Y:S01]  /*7980*/  @!P4 IMAD R9, R128, R145.reuse, RZ ;  /* 0x000000918009c224 */ /* 0x082fe200078e02ff */
[----:B------:R-:W-:Y:S01]  /*7990*/  @!P5 STG.E.U8 desc[UR36][R4.64+0x11], R129 ;  /* 0x000011810400d986 */ /* 0x000fe2000c101124 */
[C---:B------:R-:W-:Y:S01]  /*79a0*/  ISETP.LT.OR P5, PT, R0.reuse, 0x1, !P0 ;  /* 0x000000010000780c */ /* 0x040fe200047a1670 */
[-C--:B------:R-:W-:Y:S01]  /*79b0*/  @!P2 IMAD R131, R131, R145.reuse, RZ ;  /* 0x000000918383a224 */ /* 0x080fe200078e02ff */
[C---:B------:R-:W-:Y:S01]  /*79c0*/  ISETP.LT.OR P0, PT, R0.reuse, 0x9, !P0 ;  /* 0x000000090000780c */ /* 0x040fe20004701670 */
[----:B------:R-:W-:Y:S01]  /*79d0*/  @!P4 STG.E.U8 desc[UR36][R4.64+0x10], R9 ;  /* 0x000010090400c986 */ /* 0x000fe2000c101124 */
[----:B------:R-:W-:Y:S01]  /*79e0*/  ISETP.LT.OR P4, PT, R0, 0x1, !P3 ;  /* 0x000000010000780c */ /* 0x000fe20005f81670 */
[----:B0-----:R-:W-:Y:S02]  /*79f0*/  @!P1 IMAD R3, R130, R145, RZ ;  /* 0x0000009182039224 */ /* 0x001fe400078e02ff */
[----:B------:R-:W-:Y:S01]  /*7a00*/  @!P2 STG.E.U8 desc[UR36][R6.64+0x11], R131 ;  /* 0x000011830600a986 */ /* 0x000fe2000c101124 */
[----:B------:R-:W-:-:S03]  /*7a10*/  ISETP.GE.AND P2, PT, R19, 0x22, PT ;  /* 0x000000221300780c */ /* 0x000fc60003f46270 */
[----:B------:R0:W-:Y:S01]  /*7a20*/  @!P1 STG.E.U8 desc[UR36][R6.64+0x10], R3 ;  /* 0x0000100306009986 */ /* 0x0001e2000c101124 */
[----:B------:R-:W-:Y:S01]  /*7a30*/  ISETP.LT.OR P1, PT, R0, 0x9, !P3 ;  /* 0x000000090000780c */ /* 0x000fe20005f21670 */
[-C--:B------:R-:W-:Y:S01]  /*7a40*/  @!P5 IMAD R133, R133, R145.reuse, RZ ;  /* 0x000000918585d224 */ /* 0x080fe200078e02ff */
[----:B------:R-:W-:Y:S01]  /*7a50*/  ISETP.GE.AND P3, PT, R19, 0x21, PT ;  /* 0x000000211300780c */ /* 0x000fe20003f66270 */
[-C--:B------:R-:W-:Y:S02]  /*7a60*/  @!P0 IMAD R135, R135, R145.reuse, RZ ;  /* 0x0000009187878224 */ /* 0x080fe400078e02ff */
[----:B------:R-:W-:Y:S01]  /*7a70*/  @!P4 IMAD R11, R132, R145, RZ ;  /* 0x00000091840bc224 */ /* 0x000fe200078e02ff */
[----:B------:R-:W-:Y:S01]  /*7a80*/  @!P5 STG.E.U8 desc[UR36][R4.64+0x19], R133 ;  /* 0x000019850400d986 */ /* 0x000fe2000c101124 */
[C---:B------:R-:W-:Y:S02]  /*7a90*/  ISETP.LT.OR P5, PT, R0.reuse, 0x1, !P2 ;  /* 0x000000010000780c */ /* 0x040fe400057a1670 */
[C---:B------:R-:W-:Y:S01]  /*7aa0*/  ISETP.LT.OR P2, PT, R0.reuse, 0x9, !P2 ;  /* 0x000000090000780c */ /* 0x040fe20005741670 */
[----:B------:R-:W-:Y:S01]  /*7ab0*/  @!P4 STG.E.U8 desc[UR36][R4.64+0x18], R11 ;  /* 0x0000180b0400c986 */ /* 0x000fe2000c101124 */
[----:B------:R-:W-:-:S02]  /*7ac0*/  ISETP.LT.OR P4, PT, R0, 0x1, !P3 ;  /* 0x000000010000780c */ /* 0x000fc40005f81670 */
[----:B0-----:R-:W-:Y:S01]  /*7ad0*/  @!P1 IMAD R3, R134, R145, RZ ;  /* 0x0000009186039224 */ /* 0x001fe200078e02ff */
        /* <DEDUP_REMOVED lines=153> */
[-C--:B0-----:R-:W-:Y:S01]  /*8470*/  @!P1 IMAD R3, R82, R145.reuse, RZ ;  /* 0x0000009152039224 */ /* 0x081fe200078e02ff */
[----:B------:R-:W-:Y:S01]  /*8480*/  @!P2 STG.E.U8 desc[UR36][R6.64+0x71], R83 ;  /* 0x000071530600a986 */ /* 0x000fe2000c101124 */
[----:B------:R-:W-:Y:S02]  /*8490*/  ISETP.LT.OR P0, PT, R0, 0x9, !P0 ;  /* 0x000000090000780c */ /* 0x000fe40004701670 */
[C---:B------:R-:W-:Y:S01]  /*84a0*/  ISETP.GE.AND P2, PT, R19.reuse, 0x82, PT ;  /* 0x000000821300780c */ /* 0x040fe20003f46270 */
[----:B------:R0:W-:Y:S01]  /*84b0*/  @!P1 STG.E.U8 desc[UR36][R6.64+0x70], R3 ;  /* 0x0000700306009986 */ /* 0x0001e2000c101124 */
[----:B------:R-:W-:Y:S01]  /*84c0*/  ISETP.GE.AND P1, PT, R19, 0x81, PT ;  /* 0x000000811300780c */ /* 0x000fe20003f26270 */
[----:B------:R-:W-:-:S04]  /*84d0*/  @!P5 IMAD R11, R84, R145, RZ ;  /* 0x00000091540bd224 */ /* 0x000fc800078e02ff */
[-C--:B------:R-:W-:Y:S01]  /*84e0*/  @!P4 IMAD R85, R85, R145.reuse, RZ ;  /* 0x000000915555c224 */ /* 0x080fe200078e02ff */
[----:B------:R-:W-:Y:S01]  /*84f0*/  @!P5 STG.E.U8 desc[UR36][R4.64+0x78], R11 ;  /* 0x0000780b0400d986 */ /* 0x000fe2000c101124 */
[C---:B------:R-:W-:Y:S02]  /*8500*/  ISETP.LT.OR P5, PT, R0.reuse, 0x1, !P2 ;  /* 0x000000010000780c */ /* 0x040fe400057a1670 */
[-C--:B------:R-:W-:Y:S01]  /*8510*/  @!P0 IMAD R87, R87, R145.reuse, RZ ;  /* 0x0000009157578224 */ /* 0x080fe200078e02ff */
[----:B------:R-:W-:Y:S01]  /*8520*/  @!P4 STG.E.U8 desc[UR36][R4.64+0x79], R85 ;  /* 0x000079550400c986 */ /* 0x000fe2000c101124 */
[----:B------:R-:W-:Y:S01]  /*8530*/  ISETP.LT.OR P4, PT, R0, 0x1, !P1 ;  /* 0x000000010000780c */ /* 0x000fe20004f81670 */
[----:B0-----:R-:W-:Y:S01]  /*8540*/  @!P3 IMAD R3, R86, R145, RZ ;  /* 0x000000915603b224 */ /* 0x001fe200078e02ff */
[C---:B------:R-:W-:Y:S01]  /*8550*/  ISETP.LT.OR P2, PT, R0.reuse, 0x9, !P2 ;  /* 0x000000090000780c */ /* 0x040fe20005741670 */
[----:B------:R-:W-:Y:S01]  /*8560*/  @!P0 STG.E.U8 desc[UR36][R6.64+0x79], R87 ;  /* 0x0000795706008986 */ /* 0x000fe2000c101124 */
[----:B------:R-:W-:-:S02]  /*8570*/  ISETP.LT.OR P1, PT, R0, 0x9, !P1 ;  /* 0x000000090000780c */ /* 0x000fc40004f21670 */
[C---:B------:R-:W-:Y:S01]  /*8580*/  ISETP.GE.AND P0, PT, R19.reuse, 0x8a, PT ;  /* 0x0000008a1300780c */ /* 0x040fe20003f06270 */
[----:B------:R0:W-:Y:S01]  /*8590*/  @!P3 STG.E.U8 desc[UR36][R6.64+0x78], R3 ;  /* 0x000078030600b986 */ /* 0x0001e2000c101124 */
[----:B------:R-:W-:Y:S01]  /*85a0*/  ISETP.GE.AND P3, PT, R19, 0x89, PT ;  /* 0x000000891300780c */ /* 0x000fe20003f66270 */
[----:B------:R-:W-:-:S04]  /*85b0*/  @!P5 IMAD R73, R73, R145, RZ ;  /* 0x000000914949d224 */ /* 0x000fc800078e02ff */
[-C--:B------:R-:W-:Y:S01]  /*85c0*/  @!P4 IMAD R9, R72, R145.reuse, RZ ;  /* 0x000000914809c224 */ /* 0x080fe200078e02ff */
[----:B------:R-:W-:Y:S01]  /*85d0*/  @!P5 STG.E.U8 desc[UR36][R4.64+0x81], R73 ;  /* 0x000081490400d986 */ /* 0x000fe2000c101124 */
[C---:B------:R-:W-:Y:S01]  /*85e0*/  ISETP.LT.OR P5, PT, R0.reuse, 0x1, !P0 ;  /* 0x000000010000780c */ /* 0x040fe200047a1670 */
[-C--:B------:R-:W-:Y:S02]  /*85f0*/  @!P2 IMAD R75, R75, R145.reuse, RZ ;  /* 0x000000914b4ba224 */ /* 0x080fe400078e02ff */
        /* <DEDUP_REMOVED lines=31> */
[----:B------:R-:W-:Y:S01]  /*87f0*/  ISETP.LT.OR P3, PT, R0, 0x9, !P3 ;  /* 0x000000090000780c */ /* 0x000fe20005f61670 */
[----:B------:R-:W-:Y:S01]  /*8800*/  @!P0 STG.E.U8 desc[UR36][R6.64+0x91], R67 ;  /* 0x0000914306008986 */ /* 0x000fe2000c101124 */
[----:B------:R-:W-:-:S02]  /*8810*/  ISETP.GE.AND P0, PT, R19, 0xa1, PT ;  /* 0x000000a11300780c */ /* 0x000fc40003f06270 */
[----:B------:R-:W-:Y:S01]  /*8820*/  ISETP.LT.OR P2, PT, R0, 0x9, !P2 ;  /* 0x000000090000780c */ /* 0x000fe20005741670 */
[----:B------:R0:W-:Y:S01]  /*8830*/  @!P1 STG.E.U8 desc[UR36][R6.64+0x90], R3 ;  /* 0x0000900306009986 */ /* 0x0001e2000c101124 */
[----:B------:R-:W-:Y:S01]  /*8840*/  ISETP.GE.AND P1, PT, R19, 0xa2, PT ;  /* 0x000000a21300780c */ /* 0x000fe20003f26270 */
[----:B------:R-:W-:-:S04]  /*8850*/  @!P5 IMAD R11, R68, R145, RZ ;  /* 0x00000091440bd224 */ /* 0x000fc800078e02ff */
[-C--:B------:R-:W-:Y:S01]  /*8860*/  @!P4 IMAD R69, R69, R145.reuse, RZ ;  /* 0x000000914545c224 */ /* 0x080fe200078e02ff */
[----:B------:R-:W-:Y:S01]  /*8870*/  @!P5 STG.E.U8 desc[UR36][R4.64+0x98], R11 ;  /* 0x0000980b0400d986 */ /* 0x000fe2000c101124 */
[C---:B------:R-:W-:Y:S02]  /*8880*/  ISETP.LT.OR P5, PT, R0.reuse, 0x1, !P1 ;  /* 0x000000010000780c */ /* 0x040fe40004fa1670 */
[C---:B------:R-:W-:Y:S01]  /*8890*/  ISETP.LT.OR P1, PT, R0.reuse, 0x9, !P1 ;  /* 0x000000090000780c */ /* 0x040fe20004f21670 */
[----:B------:R-:W-:Y:S01]  /*88a0*/  @!P4 STG.E.U8 desc[UR36][R4.64+0x99], R69 ;  /* 0x000099450400c986 */ /* 0x000fe2000c101124 */
[----:B------:R-:W-:Y:S01]  /*88b0*/  ISETP.LT.OR P4, PT, R0, 0x1, !P0 ;  /* 0x000000010000780c */ /* 0x000fe20004781670 */
[-C--:B0-----:R-:W-:Y:S01]  /*88c0*/  @!P3 IMAD R3, R70, R145.reuse, RZ ;  /* 0x000000914603b224 */ /* 0x081fe200078e02ff */
[----:B------:R-:W-:Y:S01]  /*88d0*/  ISETP.LT.OR P0, PT, R0, 0x9, !P0 ;  /* 0x000000090000780c */ /* 0x000fe20004701670 */
[----:B------:R-:W-:-:S03]  /*88e0*/  @!P2 IMAD R71, R71, R145, RZ ;  /* 0x000000914747a224 */ /* 0x000fc600078e02ff */
[----:B------:R0:W-:Y:S01]  /*88f0*/  @!P3 STG.E.U8 desc[UR36][R6.64+0x98], R3 ;  /* 0x000098030600b986 */ /* 0x0001e2000c101124 */
[----:B------:R-:W-:Y:S02]  /*8900*/  ISETP.GE.AND P3, PT, R19, 0xa9, PT ;  /* 0x000000a91300780c */ /* 0x000fe40003f66270 */
[-C--:B------:R-:W-:Y:S01]  /*8910*/  @!P5 IMAD R57, R57, R145.reuse, RZ ;  /* 0x000000913939d224 */ /* 0x080fe200078e02ff */
[----:B------:R-:W-:Y:S01]  /*8920*/  @!P2 STG.E.U8 desc[UR36][R6.64+0x99], R71 ;  /* 0x000099470600a986 */ /* 0x000fe2000c101124 */
[----:B------:R-:W-:Y:S01]  /*8930*/  ISETP.GE.AND P2, PT, R19, 0xaa, PT ;  /* 0x000000aa1300780c */ /* 0x000fe20003f46270 */
[-C--:B------:R-:W-:Y:S02]  /*8940*/  @!P1 IMAD R59, R59, R145.reuse, RZ ;  /* 0x000000913b3b9224 */ /* 0x080fe400078e02ff */
[-C--:B------:R-:W-:Y:S01]  /*8950*/  @!P4 IMAD R9, R56, R145.reuse, RZ ;  /* 0x000000913809c224 */ /* 0x080fe200078e02ff */
[----:B------:R-:W-:Y:S01]  /*8960*/  @!P5 STG.E.U8 desc[UR36][R4.64+0xa1], R57 ;  /* 0x0000a1390400d986 */ /* 0x000fe2000c101124 */
[----:B------:R-:W-:Y:S01]  /*8970*/  ISETP.LT.OR P5, PT, R0, 0x1, !P2 ;  /* 0x000000010000780c */ /* 0x000fe200057a1670 */
[----:B0-----:R-:W-:-:S02]  /*8980*/  @!P0 IMAD R3, R58, R145, RZ ;  /* 0x000000913a038224 */ /* 0x001fc400078e02ff */
[----:B------:R-:W-:Y:S01]  /*8990*/  @!P4 STG.E.U8 desc[UR36][R4.64+0xa0], R9 ;  /* 0x0000a0090400c986 */ /* 0x000fe2000c101124 */
[C---:B------:R-:W-:Y:S02]  /*89a0*/  ISETP.LT.OR P4, PT, R0.reuse, 0x1, !P3 ;  /* 0x000000010000780c */ /* 0x040fe40005f81670 */
[C---:B------:R-:W-:Y:S01]  /*89b0*/  ISETP.LT.OR P3, PT, R0.reuse, 0x9, !P3 ;  /* 0x000000090000780c */ /* 0x040fe20005f61670 */
[----:B------:R0:W-:Y:S01]  /*89c0*/  @!P0 STG.E.U8 desc[UR36][R6.64+0xa0], R3 ;  /* 0x0000a00306008986 */ /* 0x0001e2000c101124 */
[C---:B------:R-:W-:Y:S02]  /*89d0*/  ISETP.GE.AND P0, PT, R19.reuse, 0xb1, PT ;  /* 0x000000b11300780c */ /* 0x040fe40003f06270 */
[----:B------:R-:W-:Y:S01]  /*89e0*/  ISETP.LT.OR P2, PT, R0, 0x9, !P2 ;  /* 0x000000090000780c */ /* 0x000fe20005741670 */
[----:B------:R-:W-:Y:S01]  /*89f0*/  @!P1 STG.E.U8 desc[UR36][R6.64+0xa1], R59 ;  /* 0x0000a13b06009986 */ /* 0x000fe2000c101124 */
[----:B------:R-:W-:Y:S01]  /*8a00*/  ISETP.GE.AND P1, PT, R19, 0xb2, PT ;  /* 0x000000b21300780c */ /* 0x000fe20003f26270 */
[----:B------:R-:W-:-:S04]  /*8a10*/  @!P5 IMAD R61, R61, R145, RZ ;  /* 0x000000913d3dd224 */ /* 0x000fc800078e02ff */
[-C--:B------:R-:W-:Y:S01]  /*8a20*/  @!P4 IMAD R11, R60, R145.reuse, RZ ;  /* 0x000000913c0bc224 */ /* 0x080fe200078e02ff */
[----:B------:R-:W-:Y:S01]  /*8a30*/  @!P5 STG.E.U8 desc[UR36][R4.64+0xa9], R61 ;  /* 0x0000a93d0400d986 */ /* 0x000fe2000c101124 */
[----:B------:R-:W-:Y:S01]  /*8a40*/  ISETP.LT.OR P5, PT, R0, 0x1, !P1 ;  /* 0x000000010000780c */ /* 0x000fe20004fa1670 */
[-C--:B0-----:R-:W-:Y:S01]  /*8a50*/  @!P3 IMAD R3, R62, R145.reuse, RZ ;  /* 0x000000913e03b224 */ /* 0x081fe200078e02ff */
[C---:B------:R-:W-:Y:S01]  /*8a60*/  ISETP.LT.OR P1, PT, R0.reuse, 0x9, !P1 ;  /* 0x000000090000780c */ /* 0x040fe20004f21670 */
[----:B------:R-:W-:Y:S01]  /*8a70*/  @!P4 STG.E.U8 desc[UR36][R4.64+0xa8], R11 ;  /* 0x0000a80b0400c986 */ /* 0x000fe2000c101124 */
[C---:B------:R-:W-:Y:S01]  /*8a80*/  ISETP.LT.OR P4, PT, R0.reuse, 0x1, !P0 ;  /* 0x000000010000780c */ /* 0x040fe20004781670 */
[----:B------:R-:W-:Y:S01]  /*8a90*/  @!P2 IMAD R63, R63, R145, RZ ;  /* 0x000000913f3fa224 */ /* 0x000fe200078e02ff */
[----:B------:R-:W-:Y:S01]  /*8aa0*/  ISETP.LT.OR P0, PT, R0, 0x9, !P0 ;  /* 0x000000090000780c */ /* 0x000fe20004701670 */
[----:B------:R0:W-:Y:S01]  /*8ab0*/  @!P3 STG.E.U8 desc[UR36][R6.64+0xa8], R3 ;  /* 0x0000a8030600b986 */ /* 0x0001e2000c101124 */
[----:B------:R-:W-:-:S03]  /*8ac0*/  ISETP.GE.AND P3, PT, R19, 0xb9, PT ;  /* 0x000000b91300780c */ /* 0x000fc60003f66270 */
[----:B------:R-:W-:Y:S01]  /*8ad0*/  @!P2 STG.E.U8 desc[UR36][R6.64+0xa9], R63 ;  /* 0x0000a93f0600a986 */ /* 0x000fe2000c101124 */
[----:B------:R-:W-:Y:S01]  /*8ae0*/  ISETP.GE.AND P2, PT, R19, 0xba, PT ;  /* 0x000000ba1300780c */ /* 0x000fe20003f46270 */
[-C--:B------:R-:W-:Y:S02]  /*8af0*/  @!P5 IMAD R49, R49, R145.reuse, RZ ;  /* 0x000000913131d224 */ /* 0x080fe400078e02ff */
[-C--:B------:R-:W-:Y:S02]  /*8b00*/  @!P1 IMAD R51, R51, R145.reuse, RZ ;  /* 0x0000009133339224 */ /* 0x080fe400078e02ff */
[-C--:B------:R-:W-:Y:S01]  /*8b10*/  @!P4 IMAD R9, R48, R145.reuse, RZ ;  /* 0x000000913009c224 */ /* 0x080fe200078e02ff */
[----:B------:R-:W-:Y:S01]  /*8b20*/  @!P5 STG.E.U8 desc[UR36][R4.64+0xb1], R49 ;  /* 0x0000b1310400d986 */ /* 0x000fe2000c101124 */
[----:B------:R-:W-:Y:S01]  /*8b30*/  ISETP.LT.OR P5, PT, R0, 0x1, !P3 ;  /* 0x000000010000780c */ /* 0x000fe20005fa1670 */
[----:B0-----:R-:W-:Y:S01]  /*8b40*/  @!P0 IMAD R3, R50, R145, RZ ;  /* 0x0000009132038224 */ /* 0x001fe200078e02ff */
[C---:B------:R-:W-:Y:S01]  /*8b50*/  ISETP.LT.OR P3, PT, R0.reuse, 0x9, !P3 ;  /* 0x000000090000780c */ /* 0x040fe20005f61670 */
[----:B------:R-:W-:Y:S01]  /*8b60*/  @!P4 STG.E.U8 desc[UR36][R4.64+0xb0], R9 ;  /* 0x0000b0090400c986 */ /* 0x000fe2000c101124 */
[----:B------:R-:W-:-:S02]  /*8b70*/  ISETP.LT.OR P4, PT, R0, 0x1, !P2 ;  /* 0x000000010000780c */ /* 0x000fc40005781670 */
[----:B------:R-:W-:Y:S01]  /*8b80*/  ISETP.LT.OR P2, PT, R0, 0x9, !P2 ;  /* 0x000000090000780c */ /* 0x000fe20005741670 */
[----:B------:R0:W-:Y:S01]  /*8b90*/  @!P0 STG.E.U8 desc[UR36][R6.64+0xb0], R3 ;  /* 0x0000b00306008986 */ /* 0x0001e2000c101124 */
[----:B------:R-:W-:-:S03]  /*8ba0*/  ISETP.GE.AND P0, PT, R19, 0xc1, PT ;  /* 0x000000c11300780c */ /* 0x000fc60003f06270 */
        /* <DEDUP_REMOVED lines=79> */
[----:B------:R0:W-:Y:S01]  /*90a0*/  @!P4 STG.E.U8 desc[UR36][R4.64+0xe0], R9 ;  /* 0x0000e0090400c986 */ /* 0x0001e2000c101124 */
[----:B------:R-:W-:-:S02]  /*90b0*/  ISETP.LT.OR P4, PT, R0, 0x1, !P3 ;  /* 0x000000010000780c */ /* 0x000fc40005f81670 */
[----:B------:R-:W-:Y:S01]  /*90c0*/  ISETP.LT.OR P3, PT, R0, 0x9, !P3 ;  /* 0x000000090000780c */ /* 0x000fe20005f61670 */
[----:B------:R1:W-:Y:S04]  /*90d0*/  @!P1 STG.E.U8 desc[UR36][R6.64+0xe0], R3 ;  /* 0x0000e00306009986 */ /* 0x0003e8000c101124 */
[----:B------:R1:W-:Y:S02]  /*90e0*/  @!P0 STG.E.U8 desc[UR36][R6.64+0xe1], R27 ;  /* 0x0000e11b06008986 */ /* 0x0003e4000c101124 */
[-C--:B------:R-:W-:Y:S02]  /*90f0*/  @!P5 IMAD R29, R29, R145.reuse, RZ ;  /* 0x000000911d1dd224 */ /* 0x080fe400078e02ff */
[-C--:B------:R-:W-:Y:S02]  /*9100*/  @!P2 IMAD R31, R31, R145.reuse, RZ ;  /* 0x000000911f1fa224 */ /* 0x080fe400078e02ff */
[-C--:B0-----:R-:W-:Y:S01]  /*9110*/  @!P4 IMAD R9, R28, R145.reuse, RZ ;  /* 0x000000911c09c224 */ /* 0x081fe200078e02ff */
[----:B------:R1:W-:Y:S01]  /*9120*/  @!P5 STG.E.U8 desc[UR36][R4.64+0xe9], R29 ;  /* 0x0000e91d0400d986 */ /* 0x0003e2000c101124 */
[----:B------:R-:W-:-:S03]  /*9130*/  @!P3 IMAD R11, R30, R145, RZ ;  /* 0x000000911e0bb224 */ /* 0x000fc600078e02ff */
[----:B------:R1:W-:Y:S04]  /*9140*/  @!P4 STG.E.U8 desc[UR36][R4.64+0xe8], R9 ;  /* 0x0000e8090400c986 */ /* 0x0003e8000c101124 */
[----:B------:R1:W-:Y:S04]  /*9150*/  @!P3 STG.E.U8 desc[UR36][R6.64+0xe8], R11 ;  /* 0x0000e80b0600b986 */ /* 0x0003e8000c101124 */
[----:B------:R1:W-:Y:S02]  /*9160*/  @!P2 STG.E.U8 desc[UR36][R6.64+0xe9], R31 ;  /* 0x0000e91f0600a986 */ /* 0x0003e4000c101124 */
.L_x_279:
[----:B------:R-:W-:Y:S05]  /*9170*/  BSYNC B0 ;  /* 0x0000000000007941 */ /* 0x000fea0003800000 */
.L_x_37:
[----:B012---:R-:W2:Y:S01]  /*9180*/  LDL.64 R4, [R1] ;  /* 0x0000000001047983 */ /* 0x007ea20000100a00 */
[----:B------:R-:W-:Y:S01]  /*9190*/  ULDC.64 UR4, c[0x0][0x650] ;  /* 0x0001940000047ab9 */ /* 0x000fe20000000a00 */
[----:B------:R-:W-:Y:S02]  /*91a0*/  IMAD.U32 R0, RZ, RZ, UR47 ;  /* 0x0000002fff007e24 */ /* 0x000fe4000f8e00ff */
[----:B------:R-:W-:Y:S02]  /*91b0*/  IMAD.MOV.U32 R22, RZ, RZ, -0x1 ;  /* 0xffffffffff167424 */ /* 0x000fe400078e00ff */
[----:B------:R0:W-:Y:S01]  /*91c0*/  SYNCS.ARRIVE.TRANS64.A1T0 RZ, [R0+UR43], RZ ;  /* 0x000000ff00ff79a7 */ /* 0x0001e2000810002b */
[----:B------:R-:W-:Y:S02]  /*91d0*/  IMAD.MOV.U32 R19, RZ, RZ, -0x1 ;  /* 0xffffffffff137424 */ /* 0x000fe400078e00ff */
[----:B------:R-:W-:Y:S01]  /*91e0*/  IMAD.MOV.U32 R18, RZ, RZ, -0x1 ;  /* 0xffffffffff127424 */ /* 0x000fe200078e00ff */
[----:B0-----:R-:W-:-:S02]  /*91f0*/  PRMT R0, RZ, 0x7610, R0 ;  /* 0x00007610ff007816 */ /* 0x001fc40000000000 */
[----:B--2---:R-:W-:-:S05]  /*9200*/  LEA R16, P0, R4, R16, 0x1 ;  /* 0x0000001004107211 */ /* 0x004fca00078008ff */
[----:B------:R-:W-:Y:S01]  /*9210*/  IMAD.X R17, R154, 0x1, R17, P0 ;  /* 0x000000019a117824 */ /* 0x000fe200000e0611 */
[----:B------:R-:W-:-:S04]  /*9220*/  ISETP.GE.U32.AND P0, PT, R16, UR4, PT ;  /* 0x0000000410007c0c */ /* 0x000fc8000bf06070 */
[----:B------:R-:W-:-:S13]  /*9230*/  ISETP.GE.U32.AND.EX P0, PT, R17, UR5, PT, P0 ;  /* 0x0000000511007c0c */ /* 0x000fda000bf06100 */
[----:B------:R-:W-:Y:S05]  /*9240*/  @P0 BRA `(.L_x_280) ;  /* 0x0000000400500947 */ /* 0x000fea0003800000 */
[----:B------:R-:W0:Y:S01]  /*9250*/  LDC.64 R10, c[0x0][0x628] ;  /* 0x00018a00ff0a7b82 */ /* 0x000e220000000a00 */
[----:B------:R-:W1:Y:S01]  /*9260*/  S2R R19, SR_CTAID.X ;  /* 0x0000000000137919 */ /* 0x000e620000002500 */
[----:B------:R-:W-:Y:S02]  /*9270*/  IMAD.MOV.U32 R8, RZ, RZ, R16 ;  /* 0x000000ffff087224 */ /* 0x000fe400078e0010 */
[----:B------:R-:W-:Y:S01]  /*9280*/  IMAD.MOV.U32 R9, RZ, RZ, R17 ;  /* 0x000000ffff097224 */ /* 0x000fe200078e0011 */
[----:B------:R-:W2:Y:S03]  /*9290*/  S2R R20, SR_CTAID.Y ;  /* 0x0000000000147919 */ /* 0x000ea60000002600 */
[----:B------:R-:W1:Y:S08]  /*92a0*/  LDC R0, c[0x0][0x630] ;  /* 0x00018c00ff007b82 */ /* 0x000e700000000800 */
[----:B------:R-:W1:Y:S01]  /*92b0*/  LDC.64 R14, c[0x0][0x620] ;  /* 0x00018800ff0e7b82 */ /* 0x000e620000000a00 */
[----:B0-----:R-:W-:-:S04]  /*92c0*/  ISETP.NE.U32.AND P0, PT, R10, RZ, PT ;  /* 0x000000ff0a00720c */ /* 0x001fc80003f05070 */
[----:B------:R-:W-:-:S13]  /*92d0*/  ISETP.NE.AND.EX P0, PT, R11, RZ, PT, P0 ;  /* 0x000000ff0b00720c */ /* 0x000fda0003f05300 */
[----:B-12---:R-:W-:Y:S05]  /*92e0*/  @!P0 BRA `(.L_x_281) ;  /* 0x0000000000288947 */ /* 0x006fea0003800000 */
[----:B------:R-:W0:Y:S02]  /*92f0*/  LDC R3, c[0x0][0x634] ;  /* 0x00018d00ff037b82 */ /* 0x000e240000000800 */
[----:B0-----:R-:W-:-:S05]  /*9300*/  IADD3 R3, P0, R16, R3, RZ ;  /* 0x0000000310037210 */ /* 0x001fca0007f1e0ff */
[----:B------:R-:W-:-:S04]  /*9310*/  IMAD.X R13, RZ, RZ, R17, P0 ;  /* 0x000000ffff0d7224 */ /* 0x000fc800000e0611 */
[----:B------:R-:W-:-:S04]  /*9320*/  IMAD.WIDE.U32 R4, R13, R10, RZ ;  /* 0x0000000a0d047225 */ /* 0x000fc800078e00ff */
[----:B---34-:R-:W-:-:S04]  /*9330*/  IMAD.WIDE.U32 R6, P0, R3, R11, R4 ;  /* 0x0000000b03067225 */ /* 0x018fc80007800004 */
[----:B------:R-:W-:-:S04]  /*9340*/  IMAD.WIDE.U32 R4, R3, R10, RZ ;  /* 0x0000000a03047225 */ /* 0x000fc800078e00ff */
[----:B------:R-:W-:Y:S01]  /*9350*/  IMAD.X R9, RZ, RZ, RZ, P0 ;  /* 0x000000ffff097224 */ /* 0x000fe200000e06ff */
[----:B------:R-:W-:Y:S01]  /*9360*/  IADD3 RZ, P0, R5, R6, RZ ;  /* 0x0000000605ff7210 */ /* 0x000fe20007f1e0ff */
[----:B------:R-:W-:-:S04]  /*9370*/  IMAD.MOV.U32 R8, RZ, RZ, R7 ;  /* 0x000000ffff087224 */ /* 0x000fc800078e0007 */
[----:B------:R-:W-:-:S08]  /*9380*/  IMAD.WIDE.U32.X R8, R13, R11, R8, P0 ;  /* 0x0000000b0d087225 */ /* 0x000fd000000e0408 */
.L_x_281:
[-CC-:B------:R-:W-:Y:S01]  /*9390*/  SHF.R.U64 R18, R8, R0.reuse, R9.reuse ;  /* 0x0000000008127219 */ /* 0x180fe20000001209 */
[----:B------:R-:W0:Y:S01]  /*93a0*/  LDC.64 R24, c[0x0][0x640] ;  /* 0x00019000ff187b82 */ /* 0x000e220000000a00 */
[----:B------:R-:W-:Y:S01]  /*93b0*/  SHF.R.U32.HI R0, RZ, R0, R9 ;  /* 0x00000000ff007219 */ /* 0x000fe20000011609 */
[----:B------:R-:W-:Y:S01]  /*93c0*/  ULDC UR4, c[0x0][0x150] ;  /* 0x0000540000047ab9 */ /* 0x000fe20000000800 */
[----:B------:R-:W-:Y:S02]  /*93d0*/  IADD3 R3, P0, RZ, -R18, RZ ;  /* 0x80000012ff037210 */ /* 0x000fe40007f1e0ff */
[----:B---34-:R-:W-:-:S03]  /*93e0*/  I2FP.F32.U32 R7, R19 ;  /* 0x0000001300077245 */ /* 0x018fc60000201000 */
[----:B------:R-:W1:Y:S01]  /*93f0*/  LDC R6, c[0x0][0x618] ;  /* 0x00018600ff067b82 */ /* 0x000e620000000800 */
[----:B------:R-:W-:Y:S02]  /*9400*/  IMAD.X R5, RZ, RZ, ~R0, P0 ;  /* 0x000000ffff057224 */ /* 0x000fe400000e0e00 */
[----:B------:R-:W-:Y:S01]  /*9410*/  FMUL R7, R7, UR4 ;  /* 0x0000000407077c20 */ /* 0x000fe20008400000 */
[----:B------:R-:W-:Y:S01]  /*9420*/  ULDC UR4, c[0x0][0x154] ;  /* 0x0000550000047ab9 */ /* 0x000fe20000000800 */
[-C--:B------:R-:W-:Y:S02]  /*9430*/  IMAD R0, R5, R14.reuse, RZ ;  /* 0x0000000e05007224 */ /* 0x080fe400078e02ff */
[C---:B------:R-:W-:Y:S01]  /*9440*/  IMAD.WIDE.U32 R4, R3.reuse, R14, R16 ;  /* 0x0000000e03047225 */ /* 0x040fe200078e0010 */
[----:B------:R-:W2:Y:S01]  /*9450*/  LDC R8, c[0x0][0x608] ;  /* 0x00018200ff087b82 */ /* 0x000ea20000000800 */
[----:B------:R-:W3:Y:S02]  /*9460*/  F2I.U32.TRUNC.NTZ R7, R7 ;  /* 0x0000000700077305 */ /* 0x000ee4000020f000 */
[----:B------:R-:W-:-:S04]  /*9470*/  IMAD R3, R3, R15, R0 ;  /* 0x0000000f03037224 */ /* 0x000fc800078e0200 */
[----:B------:R-:W-:Y:S01]  /*9480*/  IMAD.IADD R3, R5, 0x1, R3 ;  /* 0x0000000105037824 */ /* 0x000fe200078e0203 */
[----:B------:R-:W4:Y:S01]  /*9490*/  LDC R22, c[0x0][0x658] ;  /* 0x00019600ff167b82 */ /* 0x000f220000000800 */
[----:B------:R-:W-:Y:S02]  /*94a0*/  I2FP.F32.U32 R5, R20 ;  /* 0x0000001400057245 */ /* 0x000fe40000201000 */
[----:B0-----:R-:W-:-:S04]  /*94b0*/  ISETP.NE.U32.AND P0, PT, R24, RZ, PT ;  /* 0x000000ff1800720c */ /* 0x001fc80003f05070 */
[----:B------:R-:W-:Y:S01]  /*94c0*/  ISETP.NE.AND.EX P0, PT, R25, RZ, PT, P0 ;  /* 0x000000ff1900720c */ /* 0x000fe20003f05300 */
[----:B------:R-:W0:Y:S01]  /*94d0*/  LDC R0, c[0x0][0x144] ;  /* 0x00005100ff007b82 */ /* 0x000e220000000800 */
[-C--:B-1----:R-:W-:Y:S01]  /*94e0*/  SHF.R.U64 R10, R4, R6.reuse, R3 ;  /* 0x00000006040a7219 */ /* 0x082fe20000001203 */
[----:B---3--:R-:W-:Y:S01]  /*94f0*/  IMAD.MOV R7, RZ, RZ, -R7 ;  /* 0x000000ffff077224 */ /* 0x008fe200078e0a07 */
[----:B------:R-:W-:Y:S01]  /*9500*/  SHF.R.U32.HI R3, RZ, R6, R3 ;  /* 0x00000006ff037219 */ /* 0x000fe20000011603 */
[----:B------:R-:W-:-:S04]  /*9510*/  FMUL R6, R5, UR4 ;  /* 0x0000000405067c20 */ /* 0x000fc80008400000 */
[----:B------:R-:W1:Y:S01]  /*9520*/  LDC R15, c[0x0][0x148] ;  /* 0x00005200ff0f7b82 */ /* 0x000e620000000800 */
[----:B------:R3:W0:Y:S01]  /*9530*/  F2I.U32.TRUNC.NTZ R14, R6 ;  /* 0x00000006000e7305 */ /* 0x000622000020f000 */
[-CC-:B--2---:R-:W-:Y:S02]  /*9540*/  SHF.R.U64 R12, R10, R8.reuse, R3.reuse ;  /* 0x000000080a0c7219 */ /* 0x184fe40000001203 */
[----:B------:R-:W-:-:S04]  /*9550*/  SHF.R.U32.HI R3, RZ, R8, R3 ;  /* 0x00000008ff037219 */ /* 0x000fc80000011603 */
[----:B------:R-:W2:Y:S01]  /*9560*/  LDC R21, c[0x0][0x600] ;  /* 0x00018000ff157b82 */ /* 0x000ea20000000800 */
[-CC-:B----4-:R-:W-:Y:S02]  /*9570*/  SHF.R.U64 R13, R12, R22.reuse, R3.reuse ;  /* 0x000000160c0d7219 */ /* 0x190fe40000001203 */
[----:B------:R-:W-:-:S03]  /*9580*/  SHF.R.U32.HI R5, RZ, R22, R3 ;  /* 0x00000016ff057219 */ /* 0x000fc60000011603 */
[----:B------:R-:W-:Y:S02]  /*9590*/  IMAD.MOV.U32 R4, RZ, RZ, R13 ;  /* 0x000000ffff047224 */ /* 0x000fe400078e000d */
[----:B------:R-:W4:Y:S01]  /*95a0*/  LDC R26, c[0x0][0x648] ;  /* 0x00019200ff1a7b82 */ /* 0x000f220000000800 */
[----:B0-----:R-:W-:-:S07]  /*95b0*/  IMAD R22, R0, R7, R19 ;  /* 0x0000000700167224 */ /* 0x001fce00078e0213 */
[----:B------:R-:W0:Y:S08]  /*95c0*/  LDC R27, c[0x0][0x638] ;  /* 0x00018e00ff1b7b82 */ /* 0x000e300000000800 */
[----:B------:R-:W0:Y:S01]  /*95d0*/  LDC R28, c[0x0][0x610] ;  /* 0x00018400ff1c7b82 */ /* 0x000e220000000800 */
[----:B-1-3--:R-:W-:Y:S05]  /*95e0*/  @!P0 BRA `(.L_x_282) ;  /* 0x0000000000288947 */ /* 0x00afea0003800000 */
[----:B------:R-:W1:Y:S02]  /*95f0*/  LDC R0, c[0x0][0x64c] ;  /* 0x00019300ff007b82 */ /* 0x000e640000000800 */
[----:B-1----:R-:W-:-:S05]  /*9600*/  IADD3 R3, P0, R13, R0, RZ ;  /* 0x000000000d037210 */ /* 0x002fca0007f1e0ff */
        /* <DEDUP_REMOVED lines=8> */
.L_x_282:
[----:B------:R-:W-:Y:S01]  /*9690*/  ISETP.NE.AND P0, PT, R2, 0x1, PT ;  /* 0x000000010200780c */ /* 0x000fe20003f05270 */
[----:B------:R-:W-:Y:S01]  /*96a0*/  IMAD.MOV R14, RZ, RZ, -R14 ;  /* 0x000000ffff0e7224 */ /* 0x000fe200078e0a0e */
[----:B----4-:R-:W-:Y:S01]  /*96b0*/  SHF.R.U64 R0, R4, R26, R5 ;  /* 0x0000001a04007219 */ /* 0x010fe20000001205 */
[----:B--2---:R-:W-:Y:S01]  /*96c0*/  VIADD R5, R21, 0xffffffff ;  /* 0xffffffff15057836 */ /* 0x004fe20000000000 */
[----:B------:R-:W-:-:S03]  /*96d0*/  LOP3.LUT R3, R12, R155, RZ, 0xc0, !PT ;  /* 0x0000009b0c037212 */ /* 0x000fc600078ec0ff */
[----:B------:R-:W-:Y:S01]  /*96e0*/  IMAD.MOV R4, RZ, RZ, -R0 ;  /* 0x000000ffff047224 */ /* 0x000fe200078e0a00 */
[----:B------:R-:W-:Y:S01]  /*96f0*/  LOP3.LUT R5, R10, R5, RZ, 0xc0, !PT ;  /* 0x000000050a057212 */ /* 0x000fe200078ec0ff */
[----:B------:R-:W-:Y:S02]  /*9700*/  IMAD R3, R152, R0, R3 ;  /* 0x0000000098037224 */ /* 0x000fe400078e0203 */
[----:B0-----:R-:W-:Y:S02]  /*9710*/  IMAD R0, R4, R27, R13 ;  /* 0x0000001b04007224 */ /* 0x001fe400078e020d */
[----:B------:R-:W-:Y:S02]  /*9720*/  @P0 IMAD R22, R15, R14, R20 ;  /* 0x0000000e0f160224 */ /* 0x000fe400078e0214 */
[----:B------:R-:W-:Y:S02]  /*9730*/  IMAD.MOV.U32 R4, RZ, RZ, 0x1 ;  /* 0x00000001ff047424 */ /* 0x000fe400078e00ff */
[----:B------:R-:W-:-:S02]  /*9740*/  IMAD R22, R3, R28, R22 ;  /* 0x0000001c03167224 */ /* 0x000fc400078e0216 */
[----:B------:R-:W-:Y:S01]  /*9750*/  IMAD R3, R0, R21, R5 ;  /* 0x0000001500037224 */ /* 0x000fe200078e0205 */
[----:B------:R-:W-:-:S04]  /*9760*/  PRMT R0, R4, 0x7610, R0 ;  /* 0x0000761004007816 */ /* 0x000fc80000000000 */
[----:B------:R-:W-:Y:S02]  /*9770*/  SEL R19, R3, R22, !P0 ;  /* 0x0000001603137207 */ /* 0x000fe40004000000 */
[----:B------:R-:W-:-:S07]  /*9780*/  SEL R22, R22, R3, !P0 ;  /* 0x0000000316167207 */ /* 0x000fce0004000000 */
.L_x_280:
[----:B------:R-:W-:Y:S02]  /*9790*/  LOP3.LUT P0, RZ, R0, 0xff, RZ, 0xc0, !PT ;  /* 0x000000ff00ff7812 */ /* 0x000fe4000780c0ff */
[----:B------:R-:W-:-:S11]  /*97a0*/  LOP3.LUT R158, R158, 0x1, RZ, 0x3c, !PT ;  /* 0x000000019e9e7812 */ /* 0x000fd600078e3cff */
[----:B------:R-:W-:Y:S05]  /*97b0*/  @P0 BRA `(.L_x_283) ;  /* 0xffffff8000780947 */ /* 0x000fea000383ffff */
[----:B------:R-:W-:Y:S05]  /*97c0*/  EXIT ;  /* 0x000000000000794d */ /* 0x000fea0003800000 */
.L_x_18:
[----:B------:R-:W-:-:S08]  /*97d0*/  ISETP.NE.AND P0, PT, R14, RZ, PT ;  /* 0x000000ff0e00720c */ /* 0x000fd00003f05270 */
[----:B0-----:R-:W0:-:S00]  /*97e0*/  USETMAXREG.DEALLOC.CTAPOOL 0x28 ;  /* 0x00000028000079c8 */ /* 0x001e0000080e0500 */
[----:B------:R-:W-:Y:S05]  /*97f0*/  @P0 EXIT ;  /* 0x000000000000094d */ /* 0x000fea0003800000 */
[----:B0-----:R-:W-:Y:S01]  /*9800*/  LOP3.LUT P0, RZ, R8, 0xff, RZ, 0xc0, !PT ;  /* 0x000000ff08ff7812 */ /* 0x001fe2000780c0ff */
[----:B------:R-:W-:Y:S02]  /*9810*/  IMAD.MOV.U32 R3, RZ, RZ, 0x1 ;  /* 0x00000001ff037424 */ /* 0x000fe400078e00ff */
[----:B------:R-:W-:-:S10]  /*9820*/  IMAD.MOV.U32 R8, RZ, RZ, RZ ;  /* 0x000000ffff087224 */ /* 0x000fd400078e00ff */
[----:B------:R-:W-:Y:S05]  /*9830*/  @!P0 BRA `(.L_x_284) ;  /* 0x0000000c002c8947 */ /* 0x000fea0003800000 */
[----:B------:R-:W0:Y:S01]  /*9840*/  S2R R10, SR_CgaCtaId ;  /* 0x00000000000a7919 */ /* 0x000e220000008800 */
[----:B------:R-:W-:Y:S01]  /*9850*/  LOP3.LUT P0, RZ, R5, 0x1f, RZ, 0xc0, !PT ;  /* 0x0000001f05ff7812 */ /* 0x000fe2000780c0ff */
[----:B------:R-:W-:Y:S01]  /*9860*/  IMAD.MOV.U32 R5, RZ, RZ, 0xf00 ;  /* 0x00000f00ff057424 */ /* 0x000fe200078e00ff */
[----:B------:R-:W-:Y:S01]  /*9870*/  ULDC UR5, c[0x0][0x658] ;  /* 0x0001960000057ab9 */ /* 0x000fe20000000800 */
[----:B------:R-:W-:Y:S01]  /*9880*/  UMOV UR6, 0xffffffff ;  /* 0xffffffff00067882 */ /* 0x000fe20000000000 */
[----:B------:R-:W-:Y:S01]  /*9890*/  BSSY B0, `(.L_x_284) ;  /* 0x00000c5000007945 */ /* 0x000fe20003800000 */
[----:B------:R-:W-:Y:S01]  /*98a0*/  USHF.L.U32 UR6, UR6, UR5, URZ ;  /* 0x0000000506067299 */ /* 0x000fe2000800063f */
[C---:B------:R-:W-:Y:S01]  /*98b0*/  ISETP.NE.AND P2, PT, R4.reuse, RZ, PT ;  /* 0x000000ff0400720c */ /* 0x040fe20003f45270 */
[----:B------:R-:W-:Y:S01]  /*98c0*/  IMAD.MOV.U32 R11, RZ, RZ, 0x1 ;  /* 0x00000001ff0b7424 */ /* 0x000fe200078e00ff */
[----:B------:R-:W-:Y:S01]  /*98d0*/  ISETP.NE.OR P0, PT, R4, RZ, !P0 ;  /* 0x000000ff0400720c */ /* 0x000fe20004705670 */
[----:B------:R-:W-:Y:S01]  /*98e0*/  IMAD.MOV.U32 R3, RZ, RZ, 0x1 ;  /* 0x00000001ff037424 */ /* 0x000fe200078e00ff */
[----:B------:R-:W-:Y:S01]  /*98f0*/  LOP3.LUT R9, R23, 0x2, RZ, 0xfc, !PT ;  /* 0x0000000217097812 */ /* 0x000fe200078efcff */
[----:B------:R-:W-:Y:S01]  /*9900*/  IMAD.MOV.U32 R8, RZ, RZ, RZ ;  /* 0x000000ffff087224 */ /* 0x000fe200078e00ff */
[----:B------:R-:W-:Y:S01]  /*9910*/  ULDC UR4, c[0x0][0x600] ;  /* 0x0001800000047ab9 */ /* 0x000fe20000000800 */
[----:B------:R-:W-:Y:S01]  /*9920*/  UMOV UR7, 0x1 ;  /* 0x0000000100077882 */ /* 0x000fe20000000000 */
[----:B------:R-:W-:-:S02]  /*9930*/  UIADD3 UR19, UR40, 0x1, URZ ;  /* 0x0000000128137890 */ /* 0x000fc4000fffe03f */
[----:B------:R-:W-:Y:S02]  /*9940*/  UIADD3 UR15, UR4, -0x1, URZ ;  /* 0xffffffff040f7890 */ /* 0x000fe4000fffe03f */
[----:B------:R-:W-:Y:S02]  /*9950*/  USHF.L.U32 UR17, UR7, UR5, URZ ;  /* 0x0000000507117299 */ /* 0x000fe4000800063f */
[----:B------:R-:W-:Y:S01]  /*9960*/  ULOP3.LUT UR16, URZ, UR6, URZ, 0x33, !UPT ;  /* 0x000000063f107292 */ /* 0x000fe2000f8e333f */
[----:B------:R-:W-:Y:S01]  /*9970*/  ULDC.64 UR20, c[0x0][0x198] ;  /* 0x0000660000147ab9 */ /* 0x000fe20000000a00 */
[----:B0-----:R-:W-:-:S05]  /*9980*/  LOP3.LUT R10, R10, 0x1, RZ, 0xc0, !PT ;  /* 0x000000010a0a7812 */ /* 0x001fca00078ec0ff */
[----:B------:R-:W-:-:S07]  /*9990*/  IMAD R12, R10, R5, 0xba80 ;  /* 0x0000ba800a0c7424 */ /* 0x000fce00078e0205 */
.L_x_296:
[----:B------:R-:W-:-:S03]  /*99a0*/  UMOV UR4, 0xffffffff ;  /* 0xffffffff00047882 */ /* 0x000fc60000000000 */
[----:B------:R-:W-:Y:S05]  /*99b0*/  BRA.DIV UR4, `(.L_x_285) ;  /* 0x0000001a04947947 */ /* 0x000fea000b800000 */
[----:B------:R-:W-:-:S13]  /*99c0*/  ELECT P6, URZ, PT ;  /* 0x00000000003f782f */ /* 0x000fda00038c0000 */
.L_x_328:
[----:B------:R-:W0:Y:S01]  /*99d0*/  LDC R4, c[0x0][0x28c] ;  /* 0x0000a300ff047b82 */ /* 0x000e220000000800 */
[----:B------:R-:W-:Y:S01]  /*99e0*/  BSSY B1, `(.L_x_286) ;  /* 0x000003a000017945 */ /* 0x000fe20003800000 */
[----:B0-----:R-:W-:-:S13]  /*99f0*/  ISETP.LT.OR P6, PT, R4, 0x1, !P6 ;  /* 0x000000010400780c */ /* 0x001fda00077c1670 */
[----:B------:R-:W-:Y:S05]  /*9a00*/  @P6 BRA `(.L_x_287) ;  /* 0x0000000000dc6947 */ /* 0x000fea0003800000 */
[----:B------:R-:W-:Y:S02]  /*9a10*/  IMAD R19, R19, 0x2, R10 ;  /* 0x0000000213137824 */ /* 0x000fe400078e020a */
[----:B------:R-:W-:Y:S02]  /*9a20*/  IMAD.SHL.U32 R22, R22, 0x40, RZ ;  /* 0x0000004016167824 */ /* 0x000fe400078e00ff */
[----:B------:R-:W-:Y:S02]  /*9a30*/  IMAD.MOV.U32 R15, RZ, RZ, RZ ;  /* 0x000000ffff0f7224 */ /* 0x000fe400078e00ff */
[----:B------:R-:W-:Y:S02]  /*9a40*/  IMAD.U32 R20, RZ, RZ, UR19 ;  /* 0x00000013ff147e24 */ /* 0x000fe4000f8e00ff */
[----:B------:R-:W-:Y:S02]  /*9a50*/  IMAD.MOV.U32 R4, RZ, RZ, R3 ;  /* 0x000000ffff047224 */ /* 0x000fe400078e0003 */
[----:B------:R-:W-:-:S02]  /*9a60*/  IMAD.MOV.U32 R5, RZ, RZ, R8 ;  /* 0x000000ffff057224 */ /* 0x000fc400078e0008 */
[----:B------:R-:W-:-:S07]  /*9a70*/  IMAD R19, R19, 0x78, RZ ;  /* 0x0000007813137824 */ /* 0x000fce00078e02ff */
.L_x_291:
[----:B------:R-:W0:Y:S01]  /*9a80*/  S2R R7, SR_CgaCtaId ;  /* 0x0000000000077919 */ /* 0x000e220000008800 */
[----:B------:R-:W-:-:S04]  /*9a90*/  MOV R6, 0x400 ;  /* 0x0000040000067802 */ /* 0x000fc80000000f00 */
[----:B0-----:R-:W-:Y:S02]  /*9aa0*/  LEA R14, R7, R6, 0x18 ;  /* 0x00000006070e7211 */ /* 0x001fe400078ec0ff */
[----:B------:R-:W-:Y:S01]  /*9ab0*/  SHF.L.U32 R6, R4, 0x1f, RZ ;  /* 0x0000001f04067819 */ /* 0x000fe200000006ff */
[----:B------:R-:W0:Y:S02]  /*9ac0*/  @!P2 LDC R7, c[0x0][0x500] ;  /* 0x00014000ff07ab82 */ /* 0x000e240000000800 */
[----:B------:R-:W-:-:S04]  /*9ad0*/  IMAD R13, R5, 0x8, R14 ;  /* 0x00000008050d7824 */ /* 0x000fc800078e020e */
[----:B------:R-:W1:Y:S02]  /*9ae0*/  SYNCS.PHASECHK.TRANS64.TRYWAIT P1, [R13+URZ+0xb8], R6 ;  /* 0x0000b8060d0075a7 */ /* 0x000e64000802017f */
[----:B-1----:R-:W-:Y:S05]  /*9af0*/  @!P1 BRA `(.L_x_288) ;  /* 0x0000001800649947 */ /* 0x002fea0003800000 */
.L_x_329:
[----:B-1----:R-:W-:Y:S01]  /*9b00*/  PRMT R6, R9, 0x9910, RZ ;  /* 0x0000991009067816 */ /* 0x002fe200000000ff */
[----:B0-----:R0:W-:Y:S03]  /*9b10*/  @!P2 SYNCS.ARRIVE.TRANS64 RZ, [R13+URZ], R7 ;  /* 0x000000070dffa9a7 */ /* 0x0011e6000800003f */
[----:B------:R-:W-:-:S13]  /*9b20*/  ISETP.NE.AND P1, PT, R6, 0x2, PT ;  /* 0x000000020600780c */ /* 0x000fda0003f25270 */
[----:B0-----:R-:W-:Y:S05]  /*9b30*/  @P1 BRA `(.L_x_289) ;  /* 0x0000000000041947 */ /* 0x001fea0003800000 */
[----:B------:R-:W-:Y:S01]  /*9b40*/  BPT.TRAP 0x1 ;  /* 0x000000040000795c */ /* 0x000fe20000300000 */
.L_x_289:
[----:B------:R-:W-:Y:S05]  /*9b50*/  @P0 BRA `(.L_x_290) ;  /* 0x0000000000040947 */ /* 0x000fea0003800000 */
[----:B------:R-:W-:Y:S01]  /*9b60*/  BPT.TRAP 0x1 ;  /* 0x000000040000795c */ /* 0x000fe20000300000 */
.L_x_290:
[----:B------:R-:W-:Y:S01]  /*9b70*/  IMAD R6, R5, 0x800, R14 ;  /* 0x0000080005067824 */ /* 0x000fe200078e020e */
[----:B------:R-:W-:Y:S01]  /*9b80*/  R2UR UR13, R14 ;  /* 0x000000000e0d72ca */ /* 0x000fe200000e0000 */
[----:B------:R-:W-:Y:S01]  /*9b90*/  VIADD R20, R20, 0xffffffff ;  /* 0xffffffff14147836 */ /* 0x000fe20000000000 */
[----:B------:R-:W-:Y:S01]  /*9ba0*/  R2UR UR9, R13 ;  /* 0x000000000d0972ca */ /* 0x000fe200000e0000 */
[----:B------:R-:W-:Y:S01]  /*9bb0*/  UIADD3 UR4, UP0, UR20, 0xf0, URZ ;  /* 0x000000f014047890 */ /* 0x000fe2000ff1e03f */
[----:B------:R-:W-:Y:S01]  /*9bc0*/  R2UR UR5, R6 ;  /* 0x00000000060572ca */ /* 0x000fe200000e0000 */
[----:B------:R-:W-:Y:S01]  /*9bd0*/  IMAD R6, R5, 0x1e00, R12 ;  /* 0x00001e0005067824 */ /* 0x000fe200078e020c */
[----:B------:R-:W-:Y:S01]  /*9be0*/  R2UR UR11, R22 ;  /* 0x00000000160b72ca */ /* 0x000fe200000e0000 */
[----:B------:R-:W-:Y:S01]  /*9bf0*/  UIADD3 UR22, UP1, UR20, 0x1f0, URZ ;  /* 0x000001f014167890 */ /* 0x000fe2000ff3e03f */
[----:B------:R-:W-:Y:S01]  /*9c00*/  R2UR UR10, R15 ;  /* 0x000000000f0a72ca */ /* 0x000fe200000e0000 */
[----:B------:R-:W-:Y:S01]  /*9c10*/  VIADD R5, R5, 0x1 ;  /* 0x0000000105057836 */ /* 0x000fe20000000000 */
[----:B------:R-:W-:Y:S01]  /*9c20*/  R2UR UR8, R6 ;  /* 0x00000000060872ca */ /* 0x000fe200000e0000 */
[----:B------:R-:W-:Y:S01]  /*9c30*/  UIADD3.X UR23, URZ, UR21, URZ, UP1, !UPT ;  /* 0x000000153f177290 */ /* 0x000fe20008ffe43f */
[----:B------:R-:W-:Y:S01]  /*9c40*/  R2UR UR12, R18 ;  /* 0x00000000120c72ca */ /* 0x000fe200000e0000 */
[----:B------:R-:W-:Y:S01]  /*9c50*/  UMOV UR6, 0x0 ;  /* 0x0000000000067882 */ /* 0x000fe20000000000 */
[----:B------:R-:W-:Y:S01]  /*9c60*/  R2UR UR18, R19 ;  /* 0x00000000131272ca */ /* 0x000fe200000e0000 */
[----:B------:R-:W-:Y:S01]  /*9c70*/  UMOV UR7, 0x10000000 ;  /* 0x1000000000077882 */ /* 0x000fe20000000000 */
[----:B------:R-:W-:Y:S01]  /*9c80*/  ISETP.GT.AND P3, PT, R20, 0x1, PT ;  /* 0x000000011400780c */ /* 0x000fe20003f64270 */
[----:B------:R-:W-:Y:S01]  /*9c90*/  UIADD3 UR14, UR5, 0x280, URZ ;  /* 0x00000280050e7890 */ /* 0x000fe2000fffe03f */
[----:B------:R-:W-:Y:S01]  /*9ca0*/  ISETP.NE.AND P1, PT, R5, 0x17, PT ;  /* 0x000000170500780c */ /* 0x000fe20003f25270 */
[----:B------:R-:W-:Y:S01]  /*9cb0*/  UIADD3.X UR5, URZ, UR21, URZ, UP0, !UPT ;  /* 0x000000153f057290 */ /* 0x000fe200087fe43f */
[----:B------:R-:W-:Y:S01]  /*9cc0*/  VIADD R15, R15, 0x20 ;  /* 0x000000200f0f7836 */ /* 0x000fe20000000000 */
[----:B------:R-:W-:Y:S01]  /*9cd0*/  UMOV UR24, 0x30000 ;  /* 0x0003000000187882 */ /* 0x000fe20000000000 */
[----:B------:R-:W-:Y:S01]  /*9ce0*/  SEL R7, RZ, 0x1, P1 ;  /* 0x00000001ff077807 */ /* 0x000fe20000800000 */
[----:B------:R-:W-:Y:S01]  /*9cf0*/  UIADD3 UR13, UR13, UR8, URZ ;  /* 0x000000080d0d7290 */ /* 0x000fe2000fffe03f */
[----:B------:R-:W-:-:S02]  /*9d00*/  SEL R5, R5, RZ, P1 ;  /* 0x000000ff05057207 */ /* 0x000fc40000800000 */
[----:B------:R-:W-:Y:S01]  /*9d10*/  UMOV UR8, UR14 ;  /* 0x0000000e00087c82 */ /* 0x000fe20008000000 */
[----:B------:R-:W-:Y:S01]  /*9d20*/  LOP3.LUT R4, R4, R7, RZ, 0x3c, !PT ;  /* 0x0000000704047212 */ /* 0x000fe200078e3cff */
[----:B------:R0:W-:Y:S02]  /*9d30*/  UTMALDG.3D [UR8], [UR4], desc[UR6] ;  /* 0x00000608040075b4 */ /* 0x0001e40008011000 */
[----:B0-----:R-:W-:Y:S01]  /*9d40*/  UMOV UR11, UR18 ;  /* 0x00000012000b7c82 */ /* 0x001fe20008000000 */
[----:B------:R-:W-:Y:S02]  /*9d50*/  UMOV UR8, UR13 ;  /* 0x0000000d00087c82 */ /* 0x000fe40008000000 */
[----:B------:R0:W-:Y:S02]  /*9d60*/  UTMALDG.3D.MULTICAST [UR8], [UR22], UR24, desc[UR6] ;  /* 0x00000608160073b4 */ /* 0x0001e40008011818 */
[----:B0-----:R-:W-:Y:S05]  /*9d70*/  @P3 BRA `(.L_x_291) ;  /* 0xfffffffc00403947 */ /* 0x001fea000383ffff */
.L_x_287:
[----:B------:R-:W-:Y:S05]  /*9d80*/  BSYNC B1 ;  /* 0x0000000000017941 */ /* 0x000fea0003800000 */
.L_x_286:
[----:B------:R-:W2:Y:S01]  /*9d90*/  LDL.64 R24, [R1] ;  /* 0x0000000001187983 */ /* 0x000ea20000100a00 */
[----:B------:R-:W-:Y:S01]  /*9da0*/  LOP3.LUT P4, RZ, R11, 0xff, RZ, 0xc0, !PT ;  /* 0x000000ff0bff7812 */ /* 0x000fe2000788c0ff */
[----:B------:R-:W-:Y:S01]  /*9db0*/  VIADD R7, R8, UR40 ;  /* 0x0000002808077c36 */ /* 0x000fe20008000000 */
[----:B------:R-:W-:Y:S01]  /*9dc0*/  ULDC.64 UR4, c[0x0][0x650] ;  /* 0x0001940000047ab9 */ /* 0x000fe20000000a00 */
[----:B------:R-:W-:Y:S01]  /*9dd0*/  IMAD.U32 R8, RZ, RZ, UR40 ;  /* 0x00000028ff087e24 */ /* 0x000fe2000f8e00ff */
[----:B------:R-:W-:Y:S01]  /*9de0*/  UISETP.GE.U32.AND UP0, UPT, UR40, 0x17, UPT ;  /* 0x000000172800788c */ /* 0x000fe2000bf06070 */
[----:B------:R-:W-:Y:S01]  /*9df0*/  BSSY B1, `(.L_x_292) ;  /* 0x000006c000017945 */ /* 0x000fe20003800000 */
[----:B------:R-:W-:Y:S01]  /*9e00*/  ISETP.GT.U32.AND P1, PT, R7, 0x16, PT ;  /* 0x000000160700780c */ /* 0x000fe20003f24070 */
[----:B------:R-:W-:Y:S01]  /*9e10*/  IMAD.MOV.U32 R22, RZ, RZ, -0x1 ;  /* 0xffffffffff167424 */ /* 0x000fe200078e00ff */
[----:B------:R-:W-:Y:S01]  /*9e20*/  PRMT R11, RZ, 0x7610, R11 ;  /* 0x00007610ff0b7816 */ /* 0x000fe2000000000b */
[----:B------:R-:W-:Y:S01]  /*9e30*/  IMAD.MOV.U32 R19, RZ, RZ, -0x1 ;  /* 0xffffffffff137424 */ /* 0x000fe200078e00ff */
[----:B------:R-:W-:Y:S01]  /*9e40*/  ISETP.LT.U32.AND P1, PT, R8, 0x17, P1 ;  /* 0x000000170800780c */ /* 0x000fe20000f21070 */
[----:B------:R-:W-:Y:S01]  /*9e50*/  IMAD.MOV.U32 R18, RZ, RZ, -0x1 ;  /* 0xffffffffff127424 */ /* 0x000fe200078e00ff */
[----:B------:R-:W-:Y:S01]  /*9e60*/  PLOP3.LUT P3, PT, PT, PT, UP0, 0x80, 0x0 ;  /* 0x000000000000781c */ /* 0x000fe20003f6f008 */
[----:B------:R-:W0:Y:S01]  /*9e70*/  @P4 S2R R5, SR_CgaCtaId ;  /* 0x0000000000054919 */ /* 0x000e220000008800 */
[----:B------:R-:W-:-:S04]  /*9e80*/  @P4 MOV R4, 0x400 ;  /* 0x0000040000044802 */ /* 0x000fc80000000f00 */
[----:B0-----:R-:W-:Y:S01]  /*9e90*/  @P4 LEA R6, R5, R4, 0x18 ;  /* 0x0000000405064211 */ /* 0x001fe200078ec0ff */
[----:B------:R-:W-:Y:S01]  /*9ea0*/  IMAD.WIDE.U32 R4, R7, -0x4de9bd37, RZ ;  /* 0xb21642c907047825 */ /* 0x000fe200078e00ff */
[----:B------:R-:W-:Y:S02]  /*9eb0*/  SEL R4, RZ, 0x1, !P1 ;  /* 0x00000001ff047807 */ /* 0x000fe40004800000 */
[----:B------:R0:W-:Y:S02]  /*9ec0*/  @P4 SYNCS.ARRIVE.TRANS64.A1T0 RZ, [R6+URZ+0x1a8], RZ ;  /* 0x0001a8ff06ff49a7 */ /* 0x0001e4000810003f */
[----:B------:R-:W-:Y:S02]  /*9ed0*/  LOP3.LUT R3, R3, R4, RZ, 0x3c, !PT ;  /* 0x0000000403037212 */ /* 0x000fe400078e3cff */
[----:B------:R-:W-:Y:S02]  /*9ee0*/  PRMT R4, RZ, 0x7610, R4 ;  /* 0x00007610ff047816 */ /* 0x000fe40000000004 */
[----:B0-----:R-:W-:-:S04]  /*9ef0*/  SHF.R.U32.HI R6, RZ, 0x4, R5 ;  /* 0x00000004ff067819 */ /* 0x001fc80000011605 */
[----:B------:R-:W-:Y:S01]  /*9f00*/  @P3 LOP3.LUT R3, R3, 0x1, R6, 0x78, !PT ;  /* 0x0000000103033812 */ /* 0x000fe200078e7806 */
[----:B------:R-:W-:Y:S01]  /*9f10*/  IMAD R8, R6, -0x17, R7 ;  /* 0xffffffe906087824 */ /* 0x000fe200078e0207 */
[----:B--2---:R-:W-:-:S04]  /*9f20*/  IADD3 R16, P4, R16, R24, RZ ;  /* 0x0000001810107210 */ /* 0x004fc80007f9e0ff */
[----:B------:R-:W-:Y:S01]  /*9f30*/  ISETP.GE.U32.AND P1, PT, R16, UR4, PT ;  /* 0x0000000410007c0c */ /* 0x000fe2000bf26070 */
[----:B------:R-:W-:-:S05]  /*9f40*/  IMAD.X R17, R17, 0x1, R0, P4 ;  /* 0x0000000111117824 */ /* 0x000fca00020e0600 */
[----:B------:R-:W-:-:S13]  /*9f50*/  ISETP.GE.U32.AND.EX P1, PT, R17, UR5, PT, P1 ;  /* 0x0000000511007c0c */ /* 0x000fda000bf26110 */
[----:B------:R-:W-:Y:S05]  /*9f60*/  @P1 BRA `(.L_x_293) ;  /* 0x0000000400501947 */ /* 0x000fea0003800000 */
[----:B------:R-:W0:Y:S01]  /*9f70*/  S2R R13, SR_CTAID.X ;  /* 0x00000000000d7919 */ /* 0x000e220000002500 */
[----:B------:R-:W-:Y:S01]  /*9f80*/  ULDC.64 UR4, c[0x0][0x628] ;  /* 0x00018a0000047ab9 */ /* 0x000fe20000000a00 */
[----:B------:R-:W-:Y:S01]  /*9f90*/  ULDC UR7, c[0x0][0x630] ;  /* 0x00018c0000077ab9 */ /* 0x000fe20000000800 */
[----:B------:R-:W-:Y:S01]  /*9fa0*/  ISETP.NE.U32.AND P1, PT, RZ, UR4, PT ;  /* 0x00000004ff007c0c */ /* 0x000fe2000bf25070 */
[----:B------:R-:W1:Y:S01]  /*9fb0*/  S2R R14, SR_CTAID.Y ;  /* 0x00000000000e7919 */ /* 0x000e620000002600 */
[----:B------:R-:W-:Y:S01]  /*9fc0*/  ULDC UR8, c[0x0][0x150] ;  /* 0x0000540000087ab9 */ /* 0x000fe20000000800 */
[----:B------:R-:W-:Y:S01]  /*9fd0*/  IMAD.MOV.U32 R4, RZ, RZ, R16 ;  /* 0x000000ffff047224 */ /* 0x000fe200078e0010 */
[----:B------:R-:W-:Y:S01]  /*9fe0*/  ISETP.NE.AND.EX P1, PT, RZ, UR5, PT, P1 ;  /* 0x00000005ff007c0c */ /* 0x000fe2000bf25310 */
[----:B------:R-:W-:Y:S01]  /*9ff0*/  IMAD.MOV.U32 R5, RZ, RZ, R17 ;  /* 0x000000ffff057224 */ /* 0x000fe200078e0011 */
[----:B0-----:R-:W-:-:S11]  /*a000*/  I2FP.F32.U32 R19, R13 ;  /* 0x0000000d00137245 */ /* 0x001fd60000201000 */
[----:B------:R-:W-:Y:S05]  /*a010*/  @!P1 BRA `(.L_x_294) ;  /* 0x0000000000289947 */ /* 0x000fea0003800000 */
[----:B------:R-:W-:Y:S02]  /*a020*/  ULDC UR6, c[0x0][0x634] ;  /* 0x00018d0000067ab9 */ /* 0x000fe40000000800 */
[----:B------:R-:W-:-:S05]  /*a030*/  IADD3 R5, P1, R16, UR6, RZ ;  /* 0x0000000610057c10 */ /* 0x000fca000ff3e0ff */
[----:B------:R-:W-:-:S04]  /*a040*/  IMAD.X R15, RZ, RZ, R17, P1 ;  /* 0x000000ffff0f7224 */ /* 0x000fc800008e0611 */
[----:B------:R-:W-:-:S04]  /*a050*/  IMAD.WIDE.U32 R6, R15, UR4, RZ ;  /* 0x000000040f067c25 */ /* 0x000fc8000f8e00ff */
[----:B------:R-:W-:-:S04]  /*a060*/  IMAD.WIDE.U32 R6, P1, R5, UR5, R6 ;  /* 0x0000000505067c25 */ /* 0x000fc8000f820006 */
[----:B------:R-:W-:-:S04]  /*a070*/  IMAD.WIDE.U32 R4, R5, UR4, RZ ;  /* 0x0000000405047c25 */ /* 0x000fc8000f8e00ff */
[----:B------:R-:W-:Y:S01]  /*a080*/  IMAD.MOV.U32 R4, RZ, RZ, R7 ;  /* 0x000000ffff047224 */ /* 0x000fe200078e0007 */
[----:B------:R-:W-:Y:S01]  /*a090*/  IADD3 RZ, P3, R5, R6, RZ ;  /* 0x0000000605ff7210 */ /* 0x000fe20007f7e0ff */
[----:B------:R-:W-:-:S04]  /*a0a0*/  IMAD.X R5, RZ, RZ, RZ, P1 ;  /* 0x000000ffff057224 */ /* 0x000fc800008e06ff */
[----:B------:R-:W-:-:S08]  /*a0b0*/  IMAD.WIDE.U32.X R4, R15, UR5, R4, P3 ;  /* 0x000000050f047c25 */ /* 0x000fd000098e0404 */
.L_x_294:
[--C-:B------:R-:W-:Y:S01]  /*a0c0*/  SHF.R.U64 R18, R4, UR7, R5.reuse ;  /* 0x0000000704127c19 */ /* 0x100fe20008001205 */
[----:B------:R-:W-:Y:S01]  /*a0d0*/  FMUL R19, R19, UR8 ;  /* 0x0000000813137c20 */ /* 0x000fe20008400000 */
[----:B------:R-:W-:Y:S01]  /*a0e0*/  SHF.R.U32.HI R4, RZ, UR7, R5 ;  /* 0x00000007ff047c19 */ /* 0x000fe20008011605 */
[----:B------:R-:W0:Y:S01]  /*a0f0*/  LDC R6, c[0x0][0x144] ;  /* 0x00005100ff067b82 */ /* 0x000e220000000800 */
[----:B------:R-:W-:Y:S01]  /*a100*/  IADD3 R5, P1, RZ, -R18, RZ ;  /* 0x80000012ff057210 */ /* 0x000fe20007f3e0ff */
[----:B------:R-:W-:Y:S01]  /*a110*/  ULDC UR6, c[0x0][0x154] ;  /* 0x0000550000067ab9 */ /* 0x000fe20000000800 */
[----:B-1----:R-:W-:Y:S01]  /*a120*/  I2FP.F32.U32 R7, R14 ;  /* 0x0000000e00077245 */ /* 0x002fe20000201000 */
[----:B------:R-:W1:Y:S01]  /*a130*/  F2I.U32.TRUNC.NTZ R19, R19 ;  /* 0x0000001300137305 */ /* 0x000e62000020f000 */
[----:B------:R-:W-:Y:S01]  /*a140*/  ULDC.64 UR4, c[0x0][0x620] ;  /* 0x0001880000047ab9 */ /* 0x000fe20000000a00 */
[----:B------:R-:W-:Y:S01]  /*a150*/  IMAD.X R4, RZ, RZ, ~R4, P1 ;  /* 0x000000ffff047224 */ /* 0x000fe200008e0e04 */
[----:B------:R-:W-:Y:S01]  /*a160*/  ISETP.NE.AND P4, PT, R2, 0x1, PT ;  /* 0x000000010200780c */ /* 0x000fe20003f85270 */
[----:B------:R-:W-:Y:S01]  /*a170*/  FMUL R20, R7, UR6 ;  /* 0x0000000607147c20 */ /* 0x000fe20008400000 */
[----:B------:R-:W2:Y:S01]  /*a180*/  LDC R21, c[0x0][0x148] ;  /* 0x00005200ff157b82 */ /* 0x000ea20000000800 */
[----:B------:R-:W-:Y:S01]  /*a190*/  IMAD R4, R4, UR4, RZ ;  /* 0x0000000404047c24 */ /* 0x000fe2000f8e02ff */
[----:B------:R-:W-:-:S02]  /*a1a0*/  ULDC.64 UR6, c[0x0][0x640] ;  /* 0x0001900000067ab9 */ /* 0x000fc40000000a00 */
[----:B------:R-:W-:Y:S01]  /*a1b0*/  ISETP.NE.U32.AND P1, PT, RZ, UR6, PT ;  /* 0x00000006ff007c0c */ /* 0x000fe2000bf25070 */
[----:B------:R-:W3:Y:S01]  /*a1c0*/  F2I.U32.TRUNC.NTZ R20, R20 ;  /* 0x0000001400147305 */ /* 0x000ee2000020f000 */
[C---:B------:R-:W-:Y:S02]  /*a1d0*/  IMAD R7, R5.reuse, UR5, R4 ;  /* 0x0000000505077c24 */ /* 0x040fe4000f8e0204 */
[----:B------:R-:W-:Y:S01]  /*a1e0*/  IMAD.WIDE.U32 R4, R5, UR4, R16 ;  /* 0x0000000405047c25 */ /* 0x000fe2000f8e0010 */
[----:B------:R-:W-:Y:S01]  /*a1f0*/  ULDC UR4, c[0x0][0x618] ;  /* 0x0001860000047ab9 */ /* 0x000fe20000000800 */
[----:B------:R-:W-:Y:S02]  /*a200*/  ISETP.NE.AND.EX P1, PT, RZ, UR7, PT, P1 ;  /* 0x00000007ff007c0c */ /* 0x000fe4000bf25310 */
[----:B------:R-:W-:Y:S02]  /*a210*/  IMAD.IADD R5, R5, 0x1, R7 ;  /* 0x0000000105057824 */ /* 0x000fe400078e0207 */
[----:B-1----:R-:W-:-:S03]  /*a220*/  IMAD.MOV R19, RZ, RZ, -R19 ;  /* 0x000000ffff137224 */ /* 0x002fc600078e0a13 */
[----:B------:R-:W-:Y:S01]  /*a230*/  SHF.R.U64 R15, R4, UR4, R5 ;  /* 0x00000004040f7c19 */ /* 0x000fe20008001205 */
[----:B0-----:R-:W-:Y:S01]  /*a240*/  IMAD R13, R6, R19, R13 ;  /* 0x00000013060d7224 */ /* 0x001fe200078e020d */
[----:B------:R-:W-:Y:S01]  /*a250*/  SHF.R.U32.HI R4, RZ, UR4, R5 ;  /* 0x00000004ff047c19 */ /* 0x000fe20008011605 */
[----:B------:R-:W-:Y:S01]  /*a260*/  ULDC UR4, c[0x0][0x608] ;  /* 0x0001820000047ab9 */ /* 0x000fe20000000800 */
[----:B---3--:R-:W-:Y:S02]  /*a270*/  IMAD.MOV R6, RZ, RZ, -R20 ;  /* 0x000000ffff067224 */ /* 0x008fe400078e0a14 */
[--C-:B------:R-:W-:Y:S02]  /*a280*/  SHF.R.U64 R20, R15, UR4, R4.reuse ;  /* 0x000000040f147c19 */ /* 0x100fe40008001204 */
[----:B------:R-:W-:Y:S01]  /*a290*/  SHF.R.U32.HI R5, RZ, UR4, R4 ;  /* 0x00000004ff057c19 */ /* 0x000fe20008011604 */
[----:B------:R-:W-:Y:S01]  /*a2a0*/  ULDC UR4, c[0x0][0x658] ;  /* 0x0001960000047ab9 */ /* 0x000fe20000000800 */
[----:B--2---:R-:W-:-:S02]  /*a2b0*/  @P4 IMAD R13, R21, R6, R14 ;  /* 0x00000006150d4224 */ /* 0x004fc400078e020e */
[--C-:B------:R-:W-:Y:S02]  /*a2c0*/  SHF.R.U64 R14, R20, UR4, R5.reuse ;  /* 0x00000004140e7c19 */ /* 0x100fe40008001205 */
[----:B------:R-:W-:-:S03]  /*a2d0*/  SHF.R.U32.HI R19, RZ, UR4, R5 ;  /* 0x00000004ff137c19 */ /* 0x000fc60008011605 */
[----:B------:R-:W-:Y:S02]  /*a2e0*/  IMAD.MOV.U32 R6, RZ, RZ, R14 ;  /* 0x000000ffff067224 */ /* 0x000fe400078e000e */
[----:B------:R-:W-:Y:S01]  /*a2f0*/  IMAD.MOV.U32 R5, RZ, RZ, R19 ;  /* 0x000000ffff057224 */ /* 0x000fe200078e0013 */
[----:B------:R-:W-:Y:S06]  /*a300*/  @!P1 BRA `(.L_x_295) ;  /* 0x00000000002c9947 */ /* 0x000fec0003800000 */
        /* <DEDUP_REMOVED lines=9> */
[----:B------:R-:W-:-:S04]  /*a3a0*/  IMAD.WIDE.U32.X R4, R19, UR7, R4, P3 ;  /* 0x0000000713047c25 */ /* 0x000fc800098e0404 */
[----:B------:R-:W-:-:S07]  /*a3b0*/  IMAD.MOV.U32 R6, RZ, RZ, R4 ;  /* 0x000000ffff067224 */ /* 0x000fce00078e0004 */
.L_x_295:
[----:B------:R-:W-:Y:S01]  /*a3c0*/  ULDC UR4, c[0x0][0x648] ;  /* 0x0001920000047ab9 */ /* 0x000fe20000000800 */
[----:B------:R-:W-:Y:S01]  /*a3d0*/  LOP3.LUT R4, R20, UR16, RZ, 0xc0, !PT ;  /* 0x0000001014047c12 */ /* 0x000fe2000f8ec0ff */
[----:B------:R-:W-:Y:S01]  /*a3e0*/  ULDC UR5, c[0x0][0x610] ;  /* 0x0001840000057ab9 */ /* 0x000fe20000000800 */
[----:B------:R-:W-:Y:S01]  /*a3f0*/  SHF.R.U64 R5, R6, UR4, R5 ;  /* 0x0000000406057c19 */ /* 0x000fe20008001205 */
[----:B------:R-:W-:Y:S01]  /*a400*/  ULDC UR4, c[0x0][0x638] ;  /* 0x00018e0000047ab9 */ /* 0x000fe20000000800 */
[----:B------:R-:W-:-:S03]  /*a410*/  LOP3.LUT R15, R15, UR15, RZ, 0xc0, !PT ;  /* 0x0000000f0f0f7c12 */ /* 0x000fc6000f8ec0ff */
[----:B------:R-:W-:Y:S02]  /*a420*/  IMAD.MOV R7, RZ, RZ, -R5 ;  /* 0x000000ffff077224 */ /* 0x000fe400078e0a05 */
[----:B------:R-:W-:Y:S02]  /*a430*/  IMAD R4, R5, UR17, R4 ;  /* 0x0000001105047c24 */ /* 0x000fe4000f8e0204 */
[----:B------:R-:W-:Y:S01]  /*a440*/  IMAD R14, R7, UR4, R14 ;  /* 0x00000004070e7c24 */ /* 0x000fe2000f8e020e */
[----:B------:R-:W-:Y:S01]  /*a450*/  ULDC UR4, c[0x0][0x600] ;  /* 0x0001800000047ab9 */ /* 0x000fe20000000800 */
[----:B------:R-:W-:Y:S02]  /*a460*/  IMAD R13, R4, UR5, R13 ;  /* 0x00000005040d7c24 */ /* 0x000fe4000f8e020d */
[----:B------:R-:W-:Y:S02]  /*a470*/  IMAD R14, R14, UR4, R15 ;  /* 0x000000040e0e7c24 */ /* 0x000fe4000f8e020f */
[----:B------:R-:W-:-:S03]  /*a480*/  IMAD.MOV.U32 R4, RZ, RZ, 0x1 ;  /* 0x00000001ff047424 */ /* 0x000fc600078e00ff */
[----:B------:R-:W-:Y:S02]  /*a490*/  SEL R19, R14, R13, !P4 ;  /* 0x0000000d0e137207 */ /* 0x000fe40006000000 */
[----:B------:R-:W-:-:S07]  /*a4a0*/  SEL R22, R13, R14, !P4 ;  /* 0x0000000e0d167207 */ /* 0x000fce0006000000 */
.L_x_293:
[----:B------:R-:W-:Y:S05]  /*a4b0*/  BSYNC B1 ;  /* 0x0000000000017941 */ /* 0x000fea0003800000 */
.L_x_292:
[----:B------:R-:W-:-:S13]  /*a4c0*/  LOP3.LUT P1, RZ, R4, 0xff, RZ, 0xc0, !PT ;  /* 0x000000ff04ff7812 */ /* 0x000fda000782c0ff */
[----:B------:R-:W-:Y:S05]  /*a4d0*/  @P1 BRA `(.L_x_296) ;  /* 0xfffffff400301947 */ /* 0x000fea000383ffff */
[----:B------:R-:W-:Y:S05]  /*a4e0*/  BSYNC B0 ;  /* 0x0000000000007941 */ /* 0x000fea0003800000 */
.L_x_284:
[----:B------:R-:W-:-:S03]  /*a4f0*/  UMOV UR4, 0xffffffff ;  /* 0xffffffff00047882 */ /* 0x000fc60000000000 */
[----:B------:R-:W-:Y:S05]  /*a500*/  BRA.DIV UR4, `(.L_x_297) ;  /* 0x0000000e04f47947 */ /* 0x000fea000b800000 */
[----:B------:R-:W-:-:S13]  /*a510*/  ELECT P6, URZ, PT ;  /* 0x00000000003f782f */ /* 0x000fda00038c0000 */
.L_x_332:
[----:B------:R-:W-:Y:S04]  /*a520*/  BSSY B0, `(.L_x_298) ;  /* 0x00000d6000007945 */ /* 0x000fe80003800000 */
[----:B------:R-:W-:Y:S05]  /*a530*/  @!P6 BRA `(.L_x_299) ;  /* 0x0000000c0050e947 */ /* 0x000fea0003800000 */
[----:B------:R-:W-:-:S04]  /*a540*/  LOP3.LUT R23, R23, 0x2, RZ, 0xfc, !PT ;  /* 0x0000000217177812 */ /* 0x000fc800078efcff */
[----:B------:R-:W-:-:S13]  /*a550*/  ISETP.NE.AND P0, PT, R23, 0x3, PT ;  /* 0x000000031700780c */ /* 0x000fda0003f05270 */
[----:B------:R-:W-:Y:S05]  /*a560*/  @!P0 BRA `(.L_x_300) ;  /* 0x0000000000048947 */ /* 0x000fea0003800000 */
[----:B------:R-:W-:Y:S01]  /*a570*/  BPT.TRAP 0x1 ;  /* 0x000000040000795c */ /* 0x000fe20000300000 */
.L_x_300:
[----:B------:R-:W0:Y:S01]  /*a580*/  S2R R5, SR_CgaCtaId ;  /* 0x0000000000057919 */ /* 0x000e220000008800 */
[----:B------:R-:W-:Y:S02]  /*a590*/  MOV R0, 0x400 ;  /* 0x0000040000007802 */ /* 0x000fe40000000f00 */
[----:B------:R-:W-:Y:S02]  /*a5a0*/  SHF.L.U32 R2, R3, 0x1f, RZ ;  /* 0x0000001f03027819 */ /* 0x000fe400000006ff */
[----:B0-----:R-:W-:-:S05]  /*a5b0*/  LEA R5, R5, R0, 0x18 ;  /* 0x0000000005057211 */ /* 0x001fca00078ec0ff */
[----:B------:R-:W-:-:S04]  /*a5c0*/  VIADD R5, R5, 0xb8 ;  /* 0x000000b805057836 */ /* 0x000fc80000000000 */
[C---:B------:R-:W-:Y:S02]  /*a5d0*/  IMAD R7, R8.reuse, 0x8, R5 ;  /* 0x0000000808077824 */ /* 0x040fe400078e0205 */
[----:B------:R-:W-:Y:S02]  /*a5e0*/  VIADD R8, R8, 0x1 ;  /* 0x0000000108087836 */ /* 0x000fe40000000000 */
[----:B------:R-:W0:Y:S03]  /*a5f0*/  SYNCS.PHASECHK.TRANS64.TRYWAIT P0, [R7+URZ], R2 ;  /* 0x00000002070075a7 */ /* 0x000e26000800017f */
[----:B------:R-:W-:-:S04]  /*a600*/  ISETP.NE.AND P1, PT, R8, 0x17, PT ;  /* 0x000000170800780c */ /* 0x000fc80003f25270 */
[----:B------:R-:W-:Y:S02]  /*a610*/  SEL R0, RZ, 0x1, P1 ;  /* 0x00000001ff007807 */ /* 0x000fe40000800000 */
[----:B------:R-:W-:Y:S02]  /*a620*/  SEL R8, R8, RZ, P1 ;  /* 0x000000ff08087207 */ /* 0x000fe40000800000 */
[----:B------:R-:W-:-:S03]  /*a630*/  LOP3.LUT R9, R3, R0, RZ, 0x3c, !PT ;  /* 0x0000000003097212 */ /* 0x000fc600078e3cff */
[----:B------:R-:W-:Y:S01]  /*a640*/  IMAD R6, R8, 0x8, R5 ;  /* 0x0000000808067824 */ /* 0x000fe200078e0205 */
[----:B------:R-:W-:Y:S01]  /*a650*/  SHF.L.U32 R3, R9, 0x1f, RZ ;  /* 0x0000001f09037819 */ /* 0x000fe200000006ff */
[----:B0-----:R-:W-:Y:S06]  /*a660*/  @!P0 BRA `(.L_x_301) ;  /* 0x0000000c00bc8947 */ /* 0x001fec0003800000 */
.L_x_333:
[----:B------:R-:W1:Y:S01]  /*a670*/  SYNCS.PHASECHK.TRANS64.TRYWAIT P0, [R6+URZ], R3 ;  /* 0x00000003060075a7 */ /* 0x000e62000800017f */
[----:B------:R-:W-:-:S05]  /*a680*/  VIADD R0, R8, 0x1 ;  /* 0x0000000108007836 */ /* 0x000fca0000000000 */
[----:B------:R-:W-:-:S04]  /*a690*/  ISETP.NE.AND P1, PT, R0, 0x17, PT ;  /* 0x000000170000780c */ /* 0x000fc80003f25270 */
[----:B0-----:R-:W-:Y:S02]  /*a6a0*/  SEL R2, RZ, 0x1, P1 ;  /* 0x00000001ff027807 */ /* 0x001fe40000800000 */
[----:B------:R-:W-:Y:S02]  /*a6b0*/  SEL R0, R0, RZ, P1 ;  /* 0x000000ff00007207 */ /* 0x000fe40000800000 */
[----:B------:R-:W-:-:S03]  /*a6c0*/  LOP3.LUT R9, R9, R2, RZ, 0x3c, !PT ;  /* 0x0000000209097212 */ /* 0x000fc600078e3cff */
[----:B------:R-:W-:Y:S01]  /*a6d0*/  IMAD R7, R0, 0x8, R5 ;  /* 0x0000000800077824 */ /* 0x000fe200078e0205 */
[----:B------:R-:W-:Y:S01]  /*a6e0*/  SHF.L.U32 R4, R9, 0x1f, RZ ;  /* 0x0000001f09047819 */ /* 0x000fe200000006ff */
[----:B-1----:R-:W-:Y:S06]  /*a6f0*/  @!P0 BRA `(.L_x_302) ;  /* 0x0000000c00ac8947 */ /* 0x002fec0003800000 */
.L_x_334:
[----:B------:R-:W1:Y:S01]  /*a700*/  SYNCS.PHASECHK.TRANS64.TRYWAIT P0, [R7+URZ], R4 ;  /* 0x00000004070075a7 */ /* 0x000e62000800017f */
[----:B------:R-:W-:-:S05]  /*a710*/  VIADD R0, R0, 0x1 ;  /* 0x0000000100007836 */ /* 0x000fca0000000000 */
[----:B------:R-:W-:-:S04]  /*a720*/  ISETP.NE.AND P1, PT, R0, 0x17, PT ;  /* 0x000000170000780c */ /* 0x000fc80003f25270 */
[----:B------:R-:W-:Y:S02]  /*a730*/  SEL R2, RZ, 0x1, P1 ;  /* 0x00000001ff027807 */ /* 0x000fe40000800000 */
[----:B------:R-:W-:Y:S02]  /*a740*/  SEL R0, R0, RZ, P1 ;  /* 0x000000ff00007207 */ /* 0x000fe40000800000 */
[----:B------:R-:W-:-:S03]  /*a750*/  LOP3.LUT R9, R9, R2, RZ, 0x3c, !PT ;  /* 0x0000000209097212 */ /* 0x000fc600078e3cff */
[----:B0-----:R-:W-:Y:S01]  /*a760*/  IMAD R6, R0, 0x8, R5 ;  /* 0x0000000800067824 */ /* 0x001fe200078e0205 */
[----:B------:R-:W-:Y:S01]  /*a770*/  SHF.L.U32 R3, R9, 0x1f, RZ ;  /* 0x0000001f09037819 */ /* 0x000fe200000006ff */
[----:B-1----:R-:W-:Y:S06]  /*a780*/  @!P0 BRA `(.L_x_303) ;  /* 0x0000000c009c8947 */ /* 0x002fec0003800000 */
.L_x_335:
        /* <DEDUP_REMOVED lines=9> */
.L_x_336:
        /* <DEDUP_REMOVED lines=9> */
.L_x_337:
        /* <DEDUP_REMOVED lines=9> */
.L_x_338:
        /* <DEDUP_REMOVED lines=9> */
.L_x_339:
        /* <DEDUP_REMOVED lines=9> */
.L_x_340:
        /* <DEDUP_REMOVED lines=9> */
.L_x_341:
        /* <DEDUP_REMOVED lines=9> */
.L_x_342:
        /* <DEDUP_REMOVED lines=9> */
.L_x_343:
        /* <DEDUP_REMOVED lines=9> */
.L_x_344:
        /* <DEDUP_REMOVED lines=9> */
.L_x_345:
        /* <DEDUP_REMOVED lines=9> */
.L_x_346:
        /* <DEDUP_REMOVED lines=9> */
.L_x_347:
        /* <DEDUP_REMOVED lines=9> */
.L_x_348:
        /* <DEDUP_REMOVED lines=9> */
.L_x_349:
        /* <DEDUP_REMOVED lines=9> */
.L_x_350:
        /* <DEDUP_REMOVED lines=9> */
.L_x_351:
        /* <DEDUP_REMOVED lines=9> */
.L_x_352:
        /* <DEDUP_REMOVED lines=9> */
.L_x_353:
[----:B------:R-:W1:Y:S01]  /*b1b0*/  SYNCS.PHASECHK.TRANS64.TRYWAIT P0, [R6+URZ], R3 ;  /* 0x00000003060075a7 */ /* 0x000e62000800017f */
[----:B------:R-:W-:-:S05]  /*b1c0*/  VIADD R0, R0, 0x1 ;  /* 0x0000000100007836 */ /* 0x000fca0000000000 */
[----:B------:R-:W-:-:S04]  /*b1d0*/  ISETP.NE.AND P1, PT, R0, 0x17, PT ;  /* 0x000000170000780c */ /* 0x000fc80003f25270 */
[----:B------:R-:W-:Y:S02]  /*b1e0*/  SEL R2, RZ, 0x1, P1 ;  /* 0x00000001ff027807 */ /* 0x000fe40000800000 */
[----:B------:R-:W-:Y:S02]  /*b1f0*/  SEL R0, R0, RZ, P1 ;  /* 0x000000ff00007207 */ /* 0x000fe40000800000 */
[----:B------:R-:W-:Y:S01]  /*b200*/  LOP3.LUT R2, R9, R2, RZ, 0x3c, !PT ;  /* 0x0000000209027212 */ /* 0x000fe200078e3cff */
[----:B-1----:R-:W-:Y:S06]  /*b210*/  @!P0 BRA `(.L_x_322) ;  /* 0x0000000800748947 */ /* 0x002fec0003800000 */
.L_x_354:
[----:B------:R-:W-:Y:S01]  /*b220*/  IMAD R5, R0, 0x8, R5 ;  /* 0x0000000800057824 */ /* 0x000fe200078e0205 */
[----:B------:R-:W-:-:S07]  /*b230*/  SHF.L.U32 R0, R2, 0x1f, RZ ;  /* 0x0000001f02007819 */ /* 0x000fce00000006ff */
.L_x_323:
[----:B--2---:R2:W3:Y:S02]  /*b240*/  SYNCS.PHASECHK.TRANS64.TRYWAIT P0, [R5+URZ], R0 ;  /* 0x00000000050075a7 */ /* 0x0044e4000800017f */
[----:B---3--:R-:W-:Y:S05]  /*b250*/  @!P0 NANOSLEEP.SYNCS 0x989680 ;  /* 0x009896800000895d */ /* 0x008fea0003900000 */
[----:B------:R-:W3:Y:S02]  /*b260*/  @!P0 SYNCS.PHASECHK.TRANS64 P0, [R5+URZ], R0 ;  /* 0x00000000050085a7 */ /* 0x000ee4000800007f */
[----:B---3--:R-:W-:Y:S05]  /*b270*/  @!P0 BRA `(.L_x_323) ;  /* 0xfffffffc00f08947 */ /* 0x008fea000383ffff */
.L_x_299:
[----:B------:R-:W-:Y:S05]  /*b280*/  BSYNC B0 ;  /* 0x0000000000007941 */ /* 0x000fea0003800000 */
.L_x_298:
[----:B------:R-:W-:Y:S05]  /*b290*/  EXIT ;  /* 0x000000000000794d */ /* 0x000fea0003800000 */
.L_x_20:
[----:B-1----:R-:W-:-:S04]  /*b2a0*/  IMAD.U32 R3, RZ, RZ, UR45 ;  /* 0x0000002dff037e24 */ /* 0x002fc8000f8e00ff */
[----:B------:R1:W2:Y:S03]  /*b2b0*/  SYNCS.PHASECHK.TRANS64.TRYWAIT P0, [R3+URZ+-0x8], R0 ;  /* 0xfffff800030075a7 */ /* 0x0002a6000800017f */
[----:B--2---:R-:W-:Y:S05]  /*b2c0*/  @!P0 NANOSLEEP.SYNCS 0x989680 ;  /* 0x009896800000895d */ /* 0x004fea0003900000 */
[----:B------:R-:W2:Y:S02]  /*b2d0*/  @!P0 SYNCS.PHASECHK.TRANS64 P0, [R3+URZ+-0x8], R0 ;  /* 0xfffff800030085a7 */ /* 0x000ea4000800007f */
[----:B--2---:R-:W-:Y:S05]  /*b2e0*/  @!P0 BRA `(.L_x_20) ;  /* 0xfffffffc00ec8947 */ /* 0x004fea000383ffff */
[----:B------:R-:W-:Y:S05]  /*b2f0*/  BRA `(.L_x_324) ;  /* 0xffffff6400b47947 */ /* 0x000fea000383ffff */
.L_x_25:
[----:B--2---:R2:W3:Y:S02]  /*b300*/  SYNCS.PHASECHK.TRANS64.TRYWAIT P1, [R3+URZ], R0 ;  /* 0x00000000030075a7 */ /* 0x0044e4000802017f */
[----:B---3--:R-:W-:Y:S05]  /*b310*/  @!P1 NANOSLEEP.SYNCS 0x989680 ;  /* 0x009896800000995d */ /* 0x008fea0003900000 */
[----:B------:R-:W3:Y:S02]  /*b320*/  @!P1 SYNCS.PHASECHK.TRANS64 P1, [R3+URZ], R0 ;  /* 0x00000000030095a7 */ /* 0x000ee4000802007f */
[----:B---3--:R-:W-:Y:S05]  /*b330*/  @!P1 BRA `(.L_x_25) ;  /* 0xfffffffc00f09947 */ /* 0x008fea000383ffff */
[----:B------:R-:W-:Y:S05]  /*b340*/  BRA `(.L_x_24) ;  /* 0xffffff68002c7947 */ /* 0x000fea000383ffff */
.L_x_30:
[----:B--2---:R-:W-:-:S04]  /*b350*/  IMAD.U32 R5, RZ, RZ, UR7 ;  /* 0x00000007ff057e24 */ /* 0x004fc8000f8e00ff */
[----:B------:R2:W3:Y:S03]  /*b360*/  SYNCS.PHASECHK.TRANS64.TRYWAIT P1, [R5+URZ], R4 ;  /* 0x00000004050075a7 */ /* 0x0004e6000802017f */
[----:B---3--:R-:W-:Y:S05]  /*b370*/  @!P1 NANOSLEEP.SYNCS 0x989680 ;  /* 0x009896800000995d */ /* 0x008fea0003900000 */
[----:B------:R-:W3:Y:S02]  /*b380*/  @!P1 SYNCS.PHASECHK.TRANS64 P1, [R5+URZ], R4 ;  /* 0x00000004050095a7 */ /* 0x000ee4000802007f */
[----:B---3--:R-:W-:Y:S05]  /*b390*/  @!P1 BRA `(.L_x_30) ;  /* 0xfffffffc00ec9947 */ /* 0x008fea000383ffff */
[----:B------:R-:W-:Y:S05]  /*b3a0*/  BRA `(.L_x_29) ;  /* 0xffffff6c00f47947 */ /* 0x000fea000383ffff */
.L_x_36:
[----:B-1----:R-:W-:-:S04]  /*b3b0*/  IMAD.U32 R3, RZ, RZ, UR45 ;  /* 0x0000002dff037e24 */ /* 0x002fc8000f8e00ff */
[----:B------:R1:W2:Y:S03]  /*b3c0*/  SYNCS.PHASECHK.TRANS64.TRYWAIT P0, [R3+URZ+0x8], R0 ;  /* 0x00000800030075a7 */ /* 0x0002a6000800017f */
[----:B--2---:R-:W-:Y:S05]  /*b3d0*/  @!P0 NANOSLEEP.SYNCS 0x989680 ;  /* 0x009896800000895d */ /* 0x004fea0003900000 */
[----:B------:R-:W2:Y:S02]  /*b3e0*/  @!P0 SYNCS.PHASECHK.TRANS64 P0, [R3+URZ+0x8], R0 ;  /* 0x00000800030085a7 */ /* 0x000ea4000800007f */
[----:B--2---:R-:W-:Y:S05]  /*b3f0*/  @!P0 BRA `(.L_x_36) ;  /* 0xfffffffc00ec8947 */ /* 0x004fea000383ffff */
[----:B------:R-:W-:Y:S05]  /*b400*/  BRA `(.L_x_325) ;  /* 0xffffff7800347947 */ /* 0x000fea000383ffff */
.L_x_285:
[----:B------:R-:W-:Y:S01]  /*b410*/  BSSY B1, `(.L_x_326) ;  /* 0x0000006000017945 */ /* 0x000fe20003800000 */
[----:B------:R-:W-:-:S07]  /*b420*/  IMAD.MOV.U32 R15, RZ, RZ, -0x1 ;  /* 0xffffffffff0f7424 */ /* 0x000fce00078e00ff */
[----:B-----5:R-:W-:Y:S05]  /*b430*/  WARPSYNC.COLLECTIVE R15, `(.L_x_327) ;  /* 0x000000000f0c7348 */ /* 0x020fea0003c00000 */
[----:B------:R-:W-:Y:S02]  /*b440*/  ELECT P6, UR62, PT ;  /* 0x00000000003e782f */ /* 0x000fe400038c0000 */
[----:B------:R-:W-:Y:S01]  /*b450*/  MOV R14, UR62 ;  /* 0x0000003e000e7c02 */ /* 0x000fe20008000f00 */
[----:B-----5:R-:W-:Y:S10]  /*b460*/  ENDCOLLECTIVE ;  /* 0x000000000000791b */ /* 0x020ff40003800000 */
.L_x_327:
[----:B------:R-:W-:Y:S05]  /*b470*/  BSYNC B1 ;  /* 0x0000000000017941 */ /* 0x000fea0003800000 */
.L_x_326:
[----:B------:R-:W-:Y:S05]  /*b480*/  BRA `(.L_x_328) ;  /* 0xffffffe400507947 */ /* 0x000fea000383ffff */
.L_x_288:
[----:B-1----:R1:W2:Y:S02]  /*b490*/  SYNCS.PHASECHK.TRANS64.TRYWAIT P1, [R13+URZ+0xb8], R6 ;  /* 0x0000b8060d0075a7 */ /* 0x0022a4000802017f */
[----:B--2---:R-:W-:Y:S05]  /*b4a0*/  @!P1 NANOSLEEP.SYNCS 0x989680 ;  /* 0x009896800000995d */ /* 0x004fea0003900000 */
[----:B------:R-:W2:Y:S02]  /*b4b0*/  @!P1 SYNCS.PHASECHK.TRANS64 P1, [R13+URZ+0xb8], R6 ;  /* 0x0000b8060d0095a7 */ /* 0x000ea4000802007f */
[----:B--2---:R-:W-:Y:S05]  /*b4c0*/  @!P1 BRA `(.L_x_288) ;  /* 0xfffffffc00f09947 */ /* 0x004fea000383ffff */
[----:B------:R-:W-:Y:S05]  /*b4d0*/  BRA `(.L_x_329) ;  /* 0xffffffe400887947 */ /* 0x000fea000383ffff */
.L_x_297:
[----:B------:R-:W-:Y:S01]  /*b4e0*/  BSSY B0, `(.L_x_330) ;  /* 0x0000006000007945 */ /* 0x000fe20003800000 */
[----:B------:R-:W-:-:S07]  /*b4f0*/  IMAD.MOV.U32 R15, RZ, RZ, -0x1 ;  /* 0xffffffffff0f7424 */ /* 0x000fce00078e00ff */
[----:B-----5:R-:W-:Y:S05]  /*b500*/  WARPSYNC.COLLECTIVE R15, `(.L_x_331) ;  /* 0x000000000f0c7348 */ /* 0x020fea0003c00000 */
[----:B------:R-:W-:Y:S02]  /*b510*/  ELECT P6, UR62, PT ;  /* 0x00000000003e782f */ /* 0x000fe400038c0000 */
[----:B------:R-:W-:Y:S01]  /*b520*/  MOV R14, UR62 ;  /* 0x0000003e000e7c02 */ /* 0x000fe20008000f00 */
[----:B-----5:R-:W-:Y:S10]  /*b530*/  ENDCOLLECTIVE ;  /* 0x000000000000791b */ /* 0x020ff40003800000 */
.L_x_331:
[----:B------:R-:W-:Y:S05]  /*b540*/  BSYNC B0 ;  /* 0x0000000000007941 */ /* 0x000fea0003800000 */
.L_x_330:
[----:B------:R-:W-:Y:S05]  /*b550*/  BRA `(.L_x_332) ;  /* 0xffffffec00f07947 */ /* 0x000fea000383ffff */
.L_x_301:
[----:B0-----:R0:W1:Y:S02]  /*b560*/  SYNCS.PHASECHK.TRANS64.TRYWAIT P0, [R7+URZ], R2 ;  /* 0x00000002070075a7 */ /* 0x001064000800017f */
[----:B-1----:R-:W-:Y:S05]  /*b570*/  @!P0 NANOSLEEP.SYNCS 0x989680 ;  /* 0x009896800000895d */ /* 0x002fea0003900000 */
[----:B------:R-:W1:Y:S02]  /*b580*/  @!P0 SYNCS.PHASECHK.TRANS64 P0, [R7+URZ], R2 ;  /* 0x00000002070085a7 */ /* 0x000e64000800007f */
[----:B-1----:R-:W-:Y:S05]  /*b590*/  @!P0 BRA `(.L_x_301) ;  /* 0xfffffffc00f08947 */ /* 0x002fea000383ffff */
[----:B------:R-:W-:Y:S05]  /*b5a0*/  BRA `(.L_x_333) ;  /* 0xfffffff000307947 */ /* 0x000fea000383ffff */
.L_x_302:
[----:B0-----:R0:W1:Y:S02]  /*b5b0*/  SYNCS.PHASECHK.TRANS64.TRYWAIT P0, [R6+URZ], R3 ;  /* 0x00000003060075a7 */ /* 0x001064000800017f */
[----:B-1----:R-:W-:Y:S05]  /*b5c0*/  @!P0 NANOSLEEP.SYNCS 0x989680 ;  /* 0x009896800000895d */ /* 0x002fea0003900000 */
[----:B------:R-:W1:Y:S02]  /*b5d0*/  @!P0 SYNCS.PHASECHK.TRANS64 P0, [R6+URZ], R3 ;  /* 0x00000003060085a7 */ /* 0x000e64000800007f */
[----:B-1----:R-:W-:Y:S05]  /*b5e0*/  @!P0 BRA `(.L_x_302) ;  /* 0xfffffffc00f08947 */ /* 0x002fea000383ffff */
[----:B------:R-:W-:Y:S05]  /*b5f0*/  BRA `(.L_x_334) ;  /* 0xfffffff000407947 */ /* 0x000fea000383ffff */
.L_x_303:
[----:B0-----:R0:W1:Y:S02]  /*b600*/  SYNCS.PHASECHK.TRANS64.TRYWAIT P0, [R7+URZ], R4 ;  /* 0x00000004070075a7 */ /* 0x001064000800017f */
[----:B-1----:R-:W-:Y:S05]  /*b610*/  @!P0 NANOSLEEP.SYNCS 0x989680 ;  /* 0x009896800000895d */ /* 0x002fea0003900000 */
[----:B------:R-:W1:Y:S02]  /*b620*/  @!P0 SYNCS.PHASECHK.TRANS64 P0, [R7+URZ], R4 ;  /* 0x00000004070085a7 */ /* 0x000e64000800007f */
[----:B-1----:R-:W-:Y:S05]  /*b630*/  @!P0 BRA `(.L_x_303) ;  /* 0xfffffffc00f08947 */ /* 0x002fea000383ffff */
[----:B------:R-:W-:Y:S05]  /*b640*/  BRA `(.L_x_335) ;  /* 0xfffffff000507947 */ /* 0x000fea000383ffff */
.L_x_304:
[----:B0-----:R0:W1:Y:S02]  /*b650*/  SYNCS.PHASECHK.TRANS64.TRYWAIT P0, [R6+URZ], R3 ;  /* 0x00000003060075a7 */ /* 0x001064000800017f */
[----:B-1----:R-:W-:Y:S05]  /*b660*/  @!P0 NANOSLEEP.SYNCS 0x989680 ;  /* 0x009896800000895d */ /* 0x002fea0003900000 */
[----:B------:R-:W1:Y:S02]  /*b670*/  @!P0 SYNCS.PHASECHK.TRANS64 P0, [R6+URZ], R3 ;  /* 0x00000003060085a7 */ /* 0x000e64000800007f */
[----:B-1----:R-:W-:Y:S05]  /*b680*/  @!P0 BRA `(.L_x_304) ;  /* 0xfffffffc00f08947 */ /* 0x002fea000383ffff */
[----:B------:R-:W-:Y:S05]  /*b690*/  BRA `(.L_x_336) ;  /* 0xfffffff000607947 */ /* 0x000fea000383ffff */
.L_x_305:
[----:B0-----:R0:W1:Y:S02]  /*b6a0*/  SYNCS.PHASECHK.TRANS64.TRYWAIT P0, [R7+URZ], R4 ;  /* 0x00000004070075a7 */ /* 0x001064000800017f */
[----:B-1----:R-:W-:Y:S05]  /*b6b0*/  @!P0 NANOSLEEP.SYNCS 0x989680 ;  /* 0x009896800000895d */ /* 0x002fea0003900000 */
[----:B------:R-:W1:Y:S02]  /*b6c0*/  @!P0 SYNCS.PHASECHK.TRANS64 P0, [R7+URZ], R4 ;  /* 0x00000004070085a7 */ /* 0x000e64000800007f */
[----:B-1----:R-:W-:Y:S05]  /*b6d0*/  @!P0 BRA `(.L_x_305) ;  /* 0xfffffffc00f08947 */ /* 0x002fea000383ffff */
[----:B------:R-:W-:Y:S05]  /*b6e0*/  BRA `(.L_x_337) ;  /* 0xfffffff000707947 */ /* 0x000fea000383ffff */
.L_x_306:
[----:B0-----:R0:W1:Y:S02]  /*b6f0*/  SYNCS.PHASECHK.TRANS64.TRYWAIT P0, [R6+URZ], R3 ;  /* 0x00000003060075a7 */ /* 0x001064000800017f */
[----:B-1----:R-:W-:Y:S05]  /*b700*/  @!P0 NANOSLEEP.SYNCS 0x989680 ;  /* 0x009896800000895d */ /* 0x002fea0003900000 */
[----:B------:R-:W1:Y:S02]  /*b710*/  @!P0 SYNCS.PHASECHK.TRANS64 P0, [R6+URZ], R3 ;  /* 0x00000003060085a7 */ /* 0x000e64000800007f */
[----:B-1----:R-:W-:Y:S05]  /*b720*/  @!P0 BRA `(.L_x_306) ;  /* 0xfffffffc00f08947 */ /* 0x002fea000383ffff */
[----:B------:R-:W-:Y:S05]  /*b730*/  BRA `(.L_x_338) ;  /* 0xfffffff000807947 */ /* 0x000fea000383ffff */
.L_x_307:
[----:B0-----:R0:W1:Y:S02]  /*b740*/  SYNCS.PHASECHK.TRANS64.TRYWAIT P0, [R7+URZ], R4 ;  /* 0x00000004070075a7 */ /* 0x001064000800017f */
[----:B-1----:R-:W-:Y:S05]  /*b750*/  @!P0 NANOSLEEP.SYNCS 0x989680 ;  /* 0x009896800000895d */ /* 0x002fea0003900000 */
[----:B------:R-:W1:Y:S02]  /*b760*/  @!P0 SYNCS.PHASECHK.TRANS64 P0, [R7+URZ], R4 ;  /* 0x00000004070085a7 */ /* 0x000e64000800007f */
[----:B-1----:R-:W-:Y:S05]  /*b770*/  @!P0 BRA `(.L_x_307) ;  /* 0xfffffffc00f08947 */ /* 0x002fea000383ffff */
[----:B------:R-:W-:Y:S05]  /*b780*/  BRA `(.L_x_339) ;  /* 0xfffffff000907947 */ /* 0x000fea000383ffff */
.L_x_308:
[----:B0-----:R0:W1:Y:S02]  /*b790*/  SYNCS.PHASECHK.TRANS64.TRYWAIT P0, [R6+URZ], R3 ;  /* 0x00000003060075a7 */ /* 0x001064000800017f */
[----:B-1----:R-:W-:Y:S05]  /*b7a0*/  @!P0 NANOSLEEP.SYNCS 0x989680 ;  /* 0x009896800000895d */ /* 0x002fea0003900000 */
[----:B------:R-:W1:Y:S02]  /*b7b0*/  @!P0 SYNCS.PHASECHK.TRANS64 P0, [R6+URZ], R3 ;  /* 0x00000003060085a7 */ /* 0x000e64000800007f */
[----:B-1----:R-:W-:Y:S05]  /*b7c0*/  @!P0 BRA `(.L_x_308) ;  /* 0xfffffffc00f08947 */ /* 0x002fea000383ffff */
[----:B------:R-:W-:Y:S05]  /*b7d0*/  BRA `(.L_x_340) ;  /* 0xfffffff000a07947 */ /* 0x000fea000383ffff */
.L_x_309:
[----:B0-----:R0:W1:Y:S02]  /*b7e0*/  SYNCS.PHASECHK.TRANS64.TRYWAIT P0, [R7+URZ], R4 ;  /* 0x00000004070075a7 */ /* 0x001064000800017f */
[----:B-1----:R-:W-:Y:S05]  /*b7f0*/  @!P0 NANOSLEEP.SYNCS 0x989680 ;  /* 0x009896800000895d */ /* 0x002fea0003900000 */
[----:B------:R-:W1:Y:S02]  /*b800*/  @!P0 SYNCS.PHASECHK.TRANS64 P0, [R7+URZ], R4 ;  /* 0x00000004070085a7 */ /* 0x000e64000800007f */
[----:B-1----:R-:W-:Y:S05]  /*b810*/  @!P0 BRA `(.L_x_309) ;  /* 0xfffffffc00f08947 */ /* 0x002fea000383ffff */
[----:B------:R-:W-:Y:S05]  /*b820*/  BRA `(.L_x_341) ;  /* 0xfffffff000b07947 */ /* 0x000fea000383ffff */
.L_x_310:
[----:B0-----:R0:W1:Y:S02]  /*b830*/  SYNCS.PHASECHK.TRANS64.TRYWAIT P0, [R6+URZ], R3 ;  /* 0x00000003060075a7 */ /* 0x001064000800017f */
[----:B-1----:R-:W-:Y:S05]  /*b840*/  @!P0 NANOSLEEP.SYNCS 0x989680 ;  /* 0x009896800000895d */ /* 0x002fea0003900000 */
[----:B------:R-:W1:Y:S02]  /*b850*/  @!P0 SYNCS.PHASECHK.TRANS64 P0, [R6+URZ], R3 ;  /* 0x00000003060085a7 */ /* 0x000e64000800007f */
[----:B-1----:R-:W-:Y:S05]  /*b860*/  @!P0 BRA `(.L_x_310) ;  /* 0xfffffffc00f08947 */ /* 0x002fea000383ffff */
[----:B------:R-:W-:Y:S05]  /*b870*/  BRA `(.L_x_342) ;  /* 0xfffffff000c07947 */ /* 0x000fea000383ffff */
.L_x_311:
[----:B0-----:R0:W1:Y:S02]  /*b880*/  SYNCS.PHASECHK.TRANS64.TRYWAIT P0, [R7+URZ], R4 ;  /* 0x00000004070075a7 */ /* 0x001064000800017f */
[----:B-1----:R-:W-:Y:S05]  /*b890*/  @!P0 NANOSLEEP.SYNCS 0x989680 ;  /* 0x009896800000895d */ /* 0x002fea0003900000 */
[----:B------:R-:W1:Y:S02]  /*b8a0*/  @!P0 SYNCS.PHASECHK.TRANS64 P0, [R7+URZ], R4 ;  /* 0x00000004070085a7 */ /* 0x000e64000800007f */
[----:B-1----:R-:W-:Y:S05]  /*b8b0*/  @!P0 BRA `(.L_x_311) ;  /* 0xfffffffc00f08947 */ /* 0x002fea000383ffff */
[----:B------:R-:W-:Y:S05]  /*b8c0*/  BRA `(.L_x_343) ;  /* 0xfffffff000d07947 */ /* 0x000fea000383ffff */
.L_x_312:
[----:B0-----:R0:W1:Y:S02]  /*b8d0*/  SYNCS.PHASECHK.TRANS64.TRYWAIT P0, [R6+URZ], R3 ;  /* 0x00000003060075a7 */ /* 0x001064000800017f */
[----:B-1----:R-:W-:Y:S05]  /*b8e0*/  @!P0 NANOSLEEP.SYNCS 0x989680 ;  /* 0x009896800000895d */ /* 0x002fea0003900000 */
[----:B------:R-:W1:Y:S02]  /*b8f0*/  @!P0 SYNCS.PHASECHK.TRANS64 P0, [R6+URZ], R3 ;  /* 0x00000003060085a7 */ /* 0x000e64000800007f */
[----:B-1----:R-:W-:Y:S05]  /*b900*/  @!P0 BRA `(.L_x_312) ;  /* 0xfffffffc00f08947 */ /* 0x002fea000383ffff */
[----:B------:R-:W-:Y:S05]  /*b910*/  BRA `(.L_x_344) ;  /* 0xfffffff000e07947 */ /* 0x000fea000383ffff */
.L_x_313:
[----:B0-----:R0:W1:Y:S02]  /*b920*/  SYNCS.PHASECHK.TRANS64.TRYWAIT P0, [R7+URZ], R4 ;  /* 0x00000004070075a7 */ /* 0x001064000800017f */
[----:B-1----:R-:W-:Y:S05]  /*b930*/  @!P0 NANOSLEEP.SYNCS 0x989680 ;  /* 0x009896800000895d */ /* 0x002fea0003900000 */
[----:B------:R-:W1:Y:S02]  /*b940*/  @!P0 SYNCS.PHASECHK.TRANS64 P0, [R7+URZ], R4 ;  /* 0x00000004070085a7 */ /* 0x000e64000800007f */
[----:B-1----:R-:W-:Y:S05]  /*b950*/  @!P0 BRA `(.L_x_313) ;  /* 0xfffffffc00f08947 */ /* 0x002fea000383ffff */
[----:B------:R-:W-:Y:S05]  /*b960*/  BRA `(.L_x_345) ;  /* 0xfffffff000f07947 */ /* 0x000fea000383ffff */
.L_x_314:
[----:B0-----:R0:W1:Y:S02]  /*b970*/  SYNCS.PHASECHK.TRANS64.TRYWAIT P0, [R6+URZ], R3 ;  /* 0x00000003060075a7 */ /* 0x001064000800017f */
[----:B-1----:R-:W-:Y:S05]  /*b980*/  @!P0 NANOSLEEP.SYNCS 0x989680 ;  /* 0x009896800000895d */ /* 0x002fea0003900000 */
[----:B------:R-:W1:Y:S02]  /*b990*/  @!P0 SYNCS.PHASECHK.TRANS64 P0, [R6+URZ], R3 ;  /* 0x00000003060085a7 */ /* 0x000e64000800007f */
[----:B-1----:R-:W-:Y:S05]  /*b9a0*/  @!P0 BRA `(.L_x_314) ;  /* 0xfffffffc00f08947 */ /* 0x002fea000383ffff */
[----:B------:R-:W-:Y:S05]  /*b9b0*/  BRA `(.L_x_346) ;  /* 0xfffffff400007947 */ /* 0x000fea000383ffff */
.L_x_315:
[----:B0-----:R0:W1:Y:S02]  /*b9c0*/  SYNCS.PHASECHK.TRANS64.TRYWAIT P0, [R7+URZ], R4 ;  /* 0x00000004070075a7 */ /* 0x001064000800017f */
[----:B-1----:R-:W-:Y:S05]  /*b9d0*/  @!P0 NANOSLEEP.SYNCS 0x989680 ;  /* 0x009896800000895d */ /* 0x002fea0003900000 */
[----:B------:R-:W1:Y:S02]  /*b9e0*/  @!P0 SYNCS.PHASECHK.TRANS64 P0, [R7+URZ], R4 ;  /* 0x00000004070085a7 */ /* 0x000e64000800007f */
[----:B-1----:R-:W-:Y:S05]  /*b9f0*/  @!P0 BRA `(.L_x_315) ;  /* 0xfffffffc00f08947 */ /* 0x002fea000383ffff */
[----:B------:R-:W-:Y:S05]  /*ba00*/  BRA `(.L_x_347) ;  /* 0xfffffff400107947 */ /* 0x000fea000383ffff */
.L_x_316:
[----:B0-----:R0:W1:Y:S02]  /*ba10*/  SYNCS.PHASECHK.TRANS64.TRYWAIT P0, [R6+URZ], R3 ;  /* 0x00000003060075a7 */ /* 0x001064000800017f */
[----:B-1----:R-:W-:Y:S05]  /*ba20*/  @!P0 NANOSLEEP.SYNCS 0x989680 ;  /* 0x009896800000895d */ /* 0x002fea0003900000 */
[----:B------:R-:W1:Y:S02]  /*ba30*/  @!P0 SYNCS.PHASECHK.TRANS64 P0, [R6+URZ], R3 ;  /* 0x00000003060085a7 */ /* 0x000e64000800007f */
[----:B-1----:R-:W-:Y:S05]  /*ba40*/  @!P0 BRA `(.L_x_316) ;  /* 0xfffffffc00f08947 */ /* 0x002fea000383ffff */
[----:B------:R-:W-:Y:S05]  /*ba50*/  BRA `(.L_x_348) ;  /* 0xfffffff400207947 */ /* 0x000fea000383ffff */
.L_x_317:
[----:B0-----:R0:W1:Y:S02]  /*ba60*/  SYNCS.PHASECHK.TRANS64.TRYWAIT P0, [R7+URZ], R4 ;  /* 0x00000004070075a7 */ /* 0x001064000800017f */
[----:B-1----:R-:W-:Y:S05]  /*ba70*/  @!P0 NANOSLEEP.SYNCS 0x989680 ;  /* 0x009896800000895d */ /* 0x002fea0003900000 */
[----:B------:R-:W1:Y:S02]  /*ba80*/  @!P0 SYNCS.PHASECHK.TRANS64 P0, [R7+URZ], R4 ;  /* 0x00000004070085a7 */ /* 0x000e64000800007f */
[----:B-1----:R-:W-:Y:S05]  /*ba90*/  @!P0 BRA `(.L_x_317) ;  /* 0xfffffffc00f08947 */ /* 0x002fea000383ffff */
[----:B------:R-:W-:Y:S05]  /*baa0*/  BRA `(.L_x_349) ;  /* 0xfffffff400307947 */ /* 0x000fea000383ffff */
.L_x_318:
[----:B0-----:R0:W1:Y:S02]  /*bab0*/  SYNCS.PHASECHK.TRANS64.TRYWAIT P0, [R6+URZ], R3 ;  /* 0x00000003060075a7 */ /* 0x001064000800017f */
[----:B-1----:R-:W-:Y:S05]  /*bac0*/  @!P0 NANOSLEEP.SYNCS 0x989680 ;  /* 0x009896800000895d */ /* 0x002fea0003900000 */
[----:B------:R-:W1:Y:S02]  /*bad0*/  @!P0 SYNCS.PHASECHK.TRANS64 P0, [R6+URZ], R3 ;  /* 0x00000003060085a7 */ /* 0x000e64000800007f */
[----:B-1----:R-:W-:Y:S05]  /*bae0*/  @!P0 BRA `(.L_x_318) ;  /* 0xfffffffc00f08947 */ /* 0x002fea000383ffff */
[----:B------:R-:W-:Y:S05]  /*baf0*/  BRA `(.L_x_350) ;  /* 0xfffffff400407947 */ /* 0x000fea000383ffff */
.L_x_319:
[----:B0-----:R0:W1:Y:S02]  /*bb00*/  SYNCS.PHASECHK.TRANS64.TRYWAIT P0, [R7+URZ], R4 ;  /* 0x00000004070075a7 */ /* 0x001064000800017f */
[----:B-1----:R-:W-:Y:S05]  /*bb10*/  @!P0 NANOSLEEP.SYNCS 0x989680 ;  /* 0x009896800000895d */ /* 0x002fea0003900000 */
[----:B------:R-:W1:Y:S02]  /*bb20*/  @!P0 SYNCS.PHASECHK.TRANS64 P0, [R7+URZ], R4 ;  /* 0x00000004070085a7 */ /* 0x000e64000800007f */
[----:B-1----:R-:W-:Y:S05]  /*bb30*/  @!P0 BRA `(.L_x_319) ;  /* 0xfffffffc00f08947 */ /* 0x002fea000383ffff */
[----:B------:R-:W-:Y:S05]  /*bb40*/  BRA `(.L_x_351) ;  /* 0xfffffff400507947 */ /* 0x000fea000383ffff */
.L_x_320:
[----:B0-----:R0:W1:Y:S02]  /*bb50*/  SYNCS.PHASECHK.TRANS64.TRYWAIT P0, [R6+URZ], R3 ;  /* 0x00000003060075a7 */ /* 0x001064000800017f */
[----:B-1----:R-:W-:Y:S05]  /*bb60*/  @!P0 NANOSLEEP.SYNCS 0x989680 ;  /* 0x009896800000895d */ /* 0x002fea0003900000 */
[----:B------:R-:W1:Y:S02]  /*bb70*/  @!P0 SYNCS.PHASECHK.TRANS64 P0, [R6+URZ], R3 ;  /* 0x00000003060085a7 */ /* 0x000e64000800007f */
[----:B-1----:R-:W-:Y:S05]  /*bb80*/  @!P0 BRA `(.L_x_320) ;  /* 0xfffffffc00f08947 */ /* 0x002fea000383ffff */
[----:B------:R-:W-:Y:S05]  /*bb90*/  BRA `(.L_x_352) ;  /* 0xfffffff400607947 */ /* 0x000fea000383ffff */
.L_x_321:
[----:B0-----:R0:W1:Y:S02]  /*bba0*/  SYNCS.PHASECHK.TRANS64.TRYWAIT P0, [R7+URZ], R4 ;  /* 0x00000004070075a7 */ /* 0x001064000800017f */
[----:B-1----:R-:W-:Y:S05]  /*bbb0*/  @!P0 NANOSLEEP.SYNCS 0x989680 ;  /* 0x009896800000895d */ /* 0x002fea0003900000 */
[----:B------:R-:W1:Y:S02]  /*bbc0*/  @!P0 SYNCS.PHASECHK.TRANS64 P0, [R7+URZ], R4 ;  /* 0x00000004070085a7 */ /* 0x000e64000800007f */
[----:B-1----:R-:W-:Y:S05]  /*bbd0*/  @!P0 BRA `(.L_x_321) ;  /* 0xfffffffc00f08947 */ /* 0x002fea000383ffff */
[----:B------:R-:W-:Y:S05]  /*bbe0*/  BRA `(.L_x_353) ;  /* 0xfffffff400707947 */ /* 0x000fea000383ffff */
.L_x_322:
[----:B-1----:R1:W2:Y:S02]  /*bbf0*/  SYNCS.PHASECHK.TRANS64.TRYWAIT P0, [R6+URZ], R3 ;  /* 0x00000003060075a7 */ /* 0x0022a4000800017f */
[----:B--2---:R-:W-:Y:S05]  /*bc00*/  @!P0 NANOSLEEP.SYNCS 0x989680 ;  /* 0x009896800000895d */ /* 0x004fea0003900000 */
[----:B------:R-:W2:Y:S02]  /*bc10*/  @!P0 SYNCS.PHASECHK.TRANS64 P0, [R6+URZ], R3 ;  /* 0x00000003060085a7 */ /* 0x000ea4000800007f */
[----:B--2---:R-:W-:Y:S05]  /*bc20*/  @!P0 BRA `(.L_x_322) ;  /* 0xfffffffc00f08947 */ /* 0x004fea000383ffff */
[----:B------:R-:W-:Y:S05]  /*bc30*/  BRA `(.L_x_354) ;  /* 0xfffffff400787947 */ /* 0x000fea000383ffff */
.L_x_355:
[----:B------:R-:W-:-:S00]  /*bc40*/  BRA `(.L_x_355) ;  /* 0xfffffffc00fc7947 */ /* 0x000fc0000383ffff */
[----:B------:R-:W-:-:S00]  /*bc50*/  NOP ;  /* 0x0000000000007918 */ /* 0x000fc00000000000 */
        /* <DEDUP_REMOVED lines=10> */
.L_x_356:


//--------------------- .nv.global.init           --------------------------
	.section	.nv.global.init,"aw",@progbits
.nv.global.init:
	.type		$str$22,@object
	.size		$str$22,($str$23 - $str$22)
$str$22:
        /*0000*/ 	.byte	0x6b, 0x5f, 0x74, 0x69, 0x6c, 0x65, 0x5f, 0x63, 0x6f, 0x75, 0x6e, 0x74, 0x20, 0x3e, 0x3d, 0x20
        /*0010*/ 	.byte	0x31, 0x00
	.type		$str$23,@object
	.size		$str$23,(__unnamed_1 - $str$23)
$str$23:
        /*0012*/ 	.byte	0x2f, 0x74, 0x6d, 0x70, 0x2f, 0x63, 0x75, 0x74, 0x6c, 0x61, 0x73, 0x73, 0x5f, 0x73, 0x77, 0x65
        /*0022*/ 	.byte	0x65, 0x70, 0x5f, 0x73, 0x72, 0x63, 0x2f, 0x69, 0x6e, 0x63, 0x6c, 0x75, 0x64, 0x65, 0x2f, 0x63
        /*0032*/ 	.byte	0x75, 0x74, 0x6c, 0x61, 0x73, 0x73, 0x2f, 0x67, 0x65, 0x6d, 0x6d, 0x2f, 0x63, 0x6f, 0x6c, 0x6c
        /*0042*/ 	.byte	0x65, 0x63, 0x74, 0x69, 0x76, 0x65, 0x2f, 0x73, 0x6d, 0x39, 0x30, 0x5f, 0x6d, 0x6d, 0x61, 0x5f
        /*0052*/ 	.byte	0x74, 0x6d, 0x61, 0x5f, 0x67, 0x6d, 0x6d, 0x61, 0x5f, 0x73, 0x73, 0x5f, 0x77, 0x61, 0x72, 0x70
        /*0062*/ 	.byte	0x73, 0x70, 0x65, 0x63, 0x69, 0x61, 0x6c, 0x69, 0x7a, 0x65, 0x64, 0x2e, 0x68, 0x70, 0x70, 0x00
	.type		__unnamed_1,@object
	.size		__unnamed_1,(.L_0 - __unnamed_1)
__unnamed_1:
        /*0072*/ 	.byte	0x76, 0x6f, 0x69, 0x64, 0x20, 0x63, 0x75, 0x74, 0x6c, 0x61, 0x73, 0x73, 0x3a, 0x3a, 0x67, 0x65
        /* <DEDUP_REMOVED lines=172> */
        /*0b42*/ 	.byte	0x74, 0x69, 0x74, 0x79, 0x5d, 0x00
.L_0:


//--------------------- .nv.shared._ZN7cutlass13device_kernelINS_4gemm6kernel13GemmUniversalIN4cute5tupleIJiiiiEEENS1_10collective13CollectiveMmaINS1_34MainloopSm90TmaGmmaWarpSpecializedILi23ENS5_IJNS4_1CILi2EEENSA_ILi1EEESC_EEENS1_32KernelTmaWarpSpecializedPingpongEEENS5_IJNSA_ILi64EEENSA_ILi240EEENSA_ILi32EEEEEEaNS5_IJlSC_lEEEaSK_NS4_8TiledMMAINS4_8MMA_AtomIJNS4_4SM904GMMA26MMA_64x16x32_S32S8S8_SS_TNEEEENS4_6LayoutINS5_IJSC_SC_SC_EEENS5_IJNSA_ILi0EEEST_ST_EEEEENS5_IJNS4_10UnderscoreESW_SW_EEEEENS4_13SM90_TMA_LOADENS4_14ComposedLayoutINS4_7SwizzleILi1ELi4ELi3EEENS4_18smem_ptr_flag_bitsILi8EEENSR_INS5_IJNSA_ILi8EEESI_EEENS5_IJSI_SC_EEEEEEEvNS4_8identityENS4_23SM90_TMA_LOAD_MULTICASTES19_vS1A_EENS_8epilogue10collective6detail29Sm90TmaWarpSpecializedAdapterINS1E_15DefaultEpilogueIaSK_SK_NS1D_6thread17LinearCombinationIaLi1EiiLNS1I_9ScaleType4KindE0ELNS_15FloatRoundStyleE2EaEENS1_15EpilogueDefaultEEEEEvvEEEEvNT_6ParamsE --------------------------
	.section	.nv.shared._ZN7cutlass13device_kernelINS_4gemm6kernel13GemmUniversalIN4cute5tupleIJiiiiEEENS1_10collective13CollectiveMmaINS1_34MainloopSm90TmaGmmaWarpSpecializedILi23ENS5_IJNS4_1CILi2EEENSA_ILi1EEESC_EEENS1_32KernelTmaWarpSpecializedPingpongEEENS5_IJNSA_ILi64EEENSA_ILi240EEENSA_ILi32EEEEEEaNS5_IJlSC_lEEEaSK_NS4_8TiledMMAINS4_8MMA_AtomIJNS4_4SM904GMMA26MMA_64x16x32_S32S8S8_SS_TNEEEENS4_6LayoutINS5_IJSC_SC_SC_EEENS5_IJNSA_ILi0EEEST_ST_EEEEENS5_IJNS4_10UnderscoreESW_SW_EEEEENS4_13SM90_TMA_LOADENS4_14ComposedLayoutINS4_7SwizzleILi1ELi4ELi3EEENS4_18smem_ptr_flag_bitsILi8EEENSR_INS5_IJNSA_ILi8EEESI_EEENS5_IJSI_SC_EEEEEEEvNS4_8identityENS4_23SM90_TMA_LOAD_MULTICASTES19_vS1A_EENS_8epilogue10collective6detail29Sm90TmaWarpSpecializedAdapterINS1E_15DefaultEpilogueIaSK_SK_NS1D_6thread17LinearCombinationIaLi1EiiLNS1I_9ScaleType4KindE0ELNS_15FloatRoundStyleE2EaEENS1_15EpilogueDefaultEEEEEvvEEEEvNT_6ParamsE,"aw",@nobits
	.sectionflags	@""
	.align	16
	.zero		1024


//--------------------- .nv.shared.reserved.0     --------------------------
	.section	.nv.shared.reserved.0,"aw",@nobits
	.weak		__nv_reservedSMEM_offset_0_alias
	.size		__nv_reservedSMEM_offset_0_alias, 0, 0
	.other		__nv_reservedSMEM_offset_0_alias,@"STO_CUDA_RESERVED_SHARED STV_DEFAULT"
__nv_reservedSMEM_offset_0_alias:
	.zero		0


//--------------------- .nv.global                --------------------------
	.section	.nv.global,"aw",@nobits
.nv.global:
	.type		_ZN39_INTERNAL_ad83adce_4_k_cu_c9a8cdeb_60054cute1_E,@object
	.size		_ZN39_INTERNAL_ad83adce_4_k_cu_c9a8cdeb_60054cute1_E,(_ZN39_INTERNAL_ad83adce_4_k_cu_c9a8cdeb_60054cuda3std3__45__cpo6cbeginE - _ZN39_INTERNAL_ad83adce_4_k_cu_c9a8cdeb_60054cute1_E)
_ZN39_INTERNAL_ad83adce_4_k_cu_c9a8cdeb_60054cute1_E:
	.zero		1
	.type		_ZN39_INTERNAL_ad83adce_4_k_cu_c9a8cdeb_60054cuda3std3__45__cpo6cbeginE,@object
	.size		_ZN39_INTERNAL_ad83adce_4_k_cu_c9a8cdeb_60054cuda3std3__45__cpo6cbeginE,(_ZN39_INTERNAL_ad83adce_4_k_cu_c9a8cdeb_60054cuda3std3__48in_placeE - _ZN39_INTERNAL_ad83adce_4_k_cu_c9a8cdeb_60054cuda3std3__45__cpo6cbeginE)
_ZN39_INTERNAL_ad83adce_4_k_cu_c9a8cdeb_60054cuda3std3__45__cpo6cbeginE:
	.zero		1
	.type		_ZN39_INTERNAL_ad83adce_4_k_cu_c9a8cdeb_60054cuda3std3__48in_placeE,@object
	.size		_ZN39_INTERNAL_ad83adce_4_k_cu_c9a8cdeb_60054cuda3std3__48in_placeE,(_ZN39_INTERNAL_ad83adce_4_k_cu_c9a8cdeb_60054cuda3std6ranges3__45__cpo9iter_moveE - _ZN39_INTERNAL_ad83adce_4_k_cu_c9a8cdeb_60054cuda3std3__48in_placeE)
_ZN39_INTERNAL_ad83adce_4_k_cu_c9a8cdeb_60054cuda3std3__48in_placeE:
	.zero		1
	.type		_ZN39_INTERNAL_ad83adce_4_k_cu_c9a8cdeb_60054cuda3std6ranges3__45__cpo9iter_moveE,@object
	.size		_ZN39_INTERNAL_ad83adce_4_k_cu_c9a8cdeb_60054cuda3std6ranges3__45__cpo9iter_moveE,(_ZN39_INTERNAL_ad83adce_4_k_cu_c9a8cdeb_60054cuda3std3__45__cpo5beginE - _ZN39_INTERNAL_ad83adce_4_k_cu_c9a8cdeb_60054cuda3std6ranges3__45__cpo9iter_moveE)
_ZN39_INTERNAL_ad83adce_4_k_cu_c9a8cdeb_60054cuda3std6ranges3__45__cpo9iter_moveE:
	.zero		1
	.type		_ZN39_INTERNAL_ad83adce_4_k_cu_c9a8cdeb_60054cuda3std3__45__cpo5beginE,@object
	.size		_ZN39_INTERNAL_ad83adce_4_k_cu_c9a8cdeb_60054cuda3std3__45__cpo5beginE,(_ZN39_INTERNAL_ad83adce_4_k_cu_c9a8cdeb_60054cuda3std3__441_GLOBAL__N__ad83adce_4_k_cu_c9a8cdeb_60056ignoreE - _ZN39_INTERNAL_ad83adce_4_k_cu_c9a8cdeb_60054cuda3std3__45__cpo5beginE)
_ZN39_INTERNAL_ad83adce_4_k_cu_c9a8cdeb_60054cuda3std3__45__cpo5beginE:
	.zero		1
	.type		_ZN39_INTERNAL_ad83adce_4_k_cu_c9a8cdeb_60054cuda3std3__441_GLOBAL__N__ad83adce_4_k_cu_c9a8cdeb_60056ignoreE,@object
	.size		_ZN39_INTERNAL_ad83adce_4_k_cu_c9a8cdeb_60054cuda3std3__441_GLOBAL__N__ad83adce_4_k_cu_c9a8cdeb_60056ignoreE,(_ZN39_INTERNAL_ad83adce_4_k_cu_c9a8cdeb_60054cute7productE - _ZN39_INTERNAL_ad83adce_4_k_cu_c9a8cdeb_60054cuda3std3__441_GLOBAL__N__ad83adce_4_k_cu_c9a8cdeb_60056ignoreE)
_ZN39_INTERNAL_ad83adce_4_k_cu_c9a8cdeb_60054cuda3std3__441_GLOBAL__N__ad83adce_4_k_cu_c9a8cdeb_60056ignoreE:
	.zero		1
	.type		_ZN39_INTERNAL_ad83adce_4_k_cu_c9a8cdeb_60054cute7productE,@object
	.size		_ZN39_INTERNAL_ad83adce_4_k_cu_c9a8cdeb_60054cute7productE,(_ZN39_INTERNAL_ad83adce_4_k_cu_c9a8cdeb_60054cuda3std3__45__cpo3endE - _ZN39_INTERNAL_ad83adce_4_k_cu_c9a8cdeb_60054cute7productE)
_ZN39_INTERNAL_ad83adce_4_k_cu_c9a8cdeb_60054cute7productE:
	.zero		1
	.type		_ZN39_INTERNAL_ad83adce_4_k_cu_c9a8cdeb_60054cuda3std3__45__cpo3endE,@object
	.size		_ZN39_INTERNAL_ad83adce_4_k_cu_c9a8cdeb_60054cuda3std3__45__cpo3endE,(_ZN39_INTERNAL_ad83adce_4_k_cu_c9a8cdeb_60054cuda3std3__419piecewise_constructE - _ZN39_INTERNAL_ad83adce_4_k_cu_c9a8cdeb_60054cuda3std3__45__cpo3endE)
_ZN39_INTERNAL_ad83adce_4_k_cu_c9a8cdeb_60054cuda3std3__45__cpo3endE:
	.zero		1
	.type		_ZN39_INTERNAL_ad83adce_4_k_cu_c9a8cdeb_60054cuda3std3__419piecewise_constructE,@object
	.size		_ZN39_INTERNAL_ad83adce_4_k_cu_c9a8cdeb_60054cuda3std3__419piecewise_constructE,(_ZN39_INTERNAL_ad83adce_4_k_cu_c9a8cdeb_60054cuda3std3__45__cpo4cendE - _ZN39_INTERNAL_ad83adce_4_k_cu_c9a8cdeb_60054cuda3std3__419piecewise_constructE)
_ZN39_INTERNAL_ad83adce_4_k_cu_c9a8cdeb_60054cuda3std3__419piecewise_constructE:
	.zero		1
	.type		_ZN39_INTERNAL_ad83adce_4_k_cu_c9a8cdeb_60054cuda3std3__45__cpo4cendE,@object
	.size		_ZN39_INTERNAL_ad83adce_4_k_cu_c9a8cdeb_60054cuda3std3__45__cpo4cendE,(_ZN39_INTERNAL_ad83adce_4_k_cu_c9a8cdeb_60054cuda3std6ranges3__45__cpo4swapE - _ZN39_INTERNAL_ad83adce_4_k_cu_c9a8cdeb_60054cuda3std3__45__cpo4cendE)
_ZN39_INTERNAL_ad83adce_4_k_cu_c9a8cdeb_60054cuda3std3__45__cpo4cendE:
	.zero		1
	.type		_ZN39_INTERNAL_ad83adce_4_k_cu_c9a8cdeb_60054cuda3std6ranges3__45__cpo4swapE,@object
	.size		_ZN39_INTERNAL_ad83adce_4_k_cu_c9a8cdeb_60054cuda3std6ranges3__45__cpo4swapE,(.L_8 - _ZN39_INTERNAL_ad83adce_4_k_cu_c9a8cdeb_60054cuda3std6ranges3__45__cpo4swapE)
_ZN39_INTERNAL_ad83adce_4_k_cu_c9a8cdeb_60054cuda3std6ranges3__45__cpo4swapE:
	.zero		1
.L_8:


//--------------------- .nv.constant0._ZN7cutlass13device_kernelINS_4gemm6kernel13GemmUniversalIN4cute5tupleIJiiiiEEENS1_10collective13CollectiveMmaINS1_34MainloopSm90TmaGmmaWarpSpecializedILi23ENS5_IJNS4_1CILi2EEENSA_ILi1EEESC_EEENS1_32KernelTmaWarpSpecializedPingpongEEENS5_IJNSA_ILi64EEENSA_ILi240EEENSA_ILi32EEEEEEaNS5_IJlSC_lEEEaSK_NS4_8TiledMMAINS4_8MMA_AtomIJNS4_4SM904GMMA26MMA_64x16x32_S32S8S8_SS_TNEEEENS4_6LayoutINS5_IJSC_SC_SC_EEENS5_IJNSA_ILi0EEEST_ST_EEEEENS5_IJNS4_10UnderscoreESW_SW_EEEEENS4_13SM90_TMA_LOADENS4_14ComposedLayoutINS4_7SwizzleILi1ELi4ELi3EEENS4_18smem_ptr_flag_bitsILi8EEENSR_INS5_IJNSA_ILi8EEESI_EEENS5_IJSI_SC_EEEEEEEvNS4_8identityENS4_23SM90_TMA_LOAD_MULTICASTES19_vS1A_EENS_8epilogue10collective6detail29Sm90TmaWarpSpecializedAdapterINS1E_15DefaultEpilogueIaSK_SK_NS1D_6thread17LinearCombinationIaLi1EiiLNS1I_9ScaleType4KindE0ELNS_15FloatRoundStyleE2EaEENS1_15EpilogueDefaultEEEEEvvEEEEvNT_6ParamsE --------------------------
	.section	.nv.constant0._ZN7cutlass13device_kernelINS_4gemm6kernel13GemmUniversalIN4cute5tupleIJiiiiEEENS1_10collective13CollectiveMmaINS1_34MainloopSm90TmaGmmaWarpSpecializedILi23ENS5_IJNS4_1CILi2EEENSA_ILi1EEESC_EEENS1_32KernelTmaWarpSpecializedPingpongEEENS5_IJNSA_ILi64EEENSA_ILi240EEENSA_ILi32EEEEEEaNS5_IJlSC_lEEEaSK_NS4_8TiledMMAINS4_8MMA_AtomIJNS4_4SM904GMMA26MMA_64x16x32_S32S8S8_SS_TNEEEENS4_6LayoutINS5_IJSC_SC_SC_EEENS5_IJNSA_ILi0EEEST_ST_EEEEENS5_IJNS4_10UnderscoreESW_SW_EEEEENS4_13SM90_TMA_LOADENS4_14ComposedLayoutINS4_7SwizzleILi1ELi4ELi3EEENS4_18smem_ptr_flag_bitsILi8EEENSR_INS5_IJNSA_ILi8EEESI_EEENS5_IJSI_SC_EEEEEEEvNS4_8identityENS4_23SM90_TMA_LOAD_MULTICASTES19_vS1A_EENS_8epilogue10collective6detail29Sm90TmaWarpSpecializedAdapterINS1E_15DefaultEpilogueIaSK_SK_NS1D_6thread17LinearCombinationIaLi1EiiLNS1I_9ScaleType4KindE0ELNS_15FloatRoundStyleE2EaEENS1_15EpilogueDefaultEEEEEvvEEEEvNT_6ParamsE,"a",@progbits
	.sectionflags	@""
	.align	4
.nv.constant0._ZN7cutlass13device_kernelINS_4gemm6kernel13GemmUniversalIN4cute5tupleIJiiiiEEENS1_10collective13CollectiveMmaINS1_34MainloopSm90TmaGmmaWarpSpecializedILi23ENS5_IJNS4_1CILi2EEENSA_ILi1EEESC_EEENS1_32KernelTmaWarpSpecializedPingpongEEENS5_IJNSA_ILi64EEENSA_ILi240EEENSA_ILi32EEEEEEaNS5_IJlSC_lEEEaSK_NS4_8TiledMMAINS4_8MMA_AtomIJNS4_4SM904GMMA26MMA_64x16x32_S32S8S8_SS_TNEEEENS4_6LayoutINS5_IJSC_SC_SC_EEENS5_IJNSA_ILi0EEEST_ST_EEEEENS5_IJNS4_10UnderscoreESW_SW_EEEEENS4_13SM90_TMA_LOADENS4_14ComposedLayoutINS4_7SwizzleILi1ELi4ELi3EEENS4_18smem_ptr_flag_bitsILi8EEENSR_INS5_IJNSA_ILi8EEESI_EEENS5_IJSI_SC_EEEEEEEvNS4_8identityENS4_23SM90_TMA_LOAD_MULTICASTES19_vS1A_EENS_8epilogue10collective6detail29Sm90TmaWarpSpecializedAdapterINS1E_15DefaultEpilogueIaSK_SK_NS1D_6thread17LinearCombinationIaLi1EiiLNS1I_9ScaleType4KindE0ELNS_15FloatRoundStyleE2EaEENS1_15EpilogueDefaultEEEEEvvEEEEvNT_6ParamsE:
	.zero		1664


//--------------------- SYMBOLS --------------------------

	.type		.nv.reservedSmem.offset0,@object
	.size		.nv.reservedSmem.offset0,0x4
	.type		__assertfail,@function
